//
// Generated by NVIDIA NVVM Compiler
//
// Compiler Build ID: CL-36424714
// Cuda compilation tools, release 13.0, V13.0.88
// Based on NVVM 20.0.0
//

.version 9.0
.target sm_100
.address_size 64

	// .globl	_Z13matmul_kerneljPfS_S_
.extern .shared .align 16 .b8 sub_a[];

.visible .entry _Z13matmul_kerneljPfS_S_(
	.param .u32 _Z13matmul_kerneljPfS_S__param_0,
	.param .u64 .ptr .align 1 _Z13matmul_kerneljPfS_S__param_1,
	.param .u64 .ptr .align 1 _Z13matmul_kerneljPfS_S__param_2,
	.param .u64 .ptr .align 1 _Z13matmul_kerneljPfS_S__param_3
)
{
	.reg .pred 	%p<10>;
	.reg .b32 	%r<92>;
	.reg .b32 	%f<67>;
	.reg .b64 	%rd<69>;

	ld.param.u32 	%r44, [_Z13matmul_kerneljPfS_S__param_0];
	ld.param.u64 	%rd4, [_Z13matmul_kerneljPfS_S__param_1];
	ld.param.u64 	%rd5, [_Z13matmul_kerneljPfS_S__param_2];
	ld.param.u64 	%rd3, [_Z13matmul_kerneljPfS_S__param_3];
	cvta.to.global.u64 	%rd1, %rd5;
	cvta.to.global.u64 	%rd2, %rd4;
	mov.u32 	%r45, %ctaid.y;
	mov.u32 	%r46, %ntid.y;
	mov.u32 	%r47, %tid.y;
	mad.lo.s32 	%r1, %r45, %r46, %r47;
	mov.u32 	%r48, %ctaid.x;
	mov.u32 	%r49, %ntid.x;
	mul.lo.s32 	%r2, %r48, %r49;
	mov.u32 	%r3, %tid.x;
	add.s32 	%r4, %r2, %r3;
	max.u32 	%r50, %r1, %r4;
	setp.ge.u32 	%p1, %r50, %r44;
	@%p1 bra 	$L__BB0_13;
	mul.lo.s32 	%r5, %r1, %r44;
	add.s32 	%r52, %r44, -1;
	and.b32  	%r6, %r44, 7;
	setp.lt.u32 	%p2, %r52, 7;
	mov.f32 	%f66, 0f00000000;
	mov.b32 	%r90, 0;
	@%p2 bra 	$L__BB0_4;
	and.b32  	%r90, %r44, -8;
	neg.s32 	%r88, %r90;
	add.s32 	%r53, %r3, %r44;
	add.s32 	%r87, %r53, %r2;
	shl.b32 	%r10, %r44, 3;
	shl.b32 	%r54, %r44, 1;
	add.s32 	%r86, %r4, %r54;
	mad.lo.s32 	%r85, %r44, 3, %r4;
	shl.b32 	%r55, %r44, 2;
	add.s32 	%r84, %r4, %r55;
	mad.lo.s32 	%r83, %r44, 5, %r4;
	mad.lo.s32 	%r82, %r44, 6, %r4;
	mad.lo.s32 	%r81, %r44, 7, %r4;
	add.s32 	%r79, %r5, 3;
	mov.f32 	%f66, 0f00000000;
	mov.u32 	%r80, %r4;
$L__BB0_3:
	.pragma "nounroll";
	add.s32 	%r56, %r79, -3;
	mul.wide.u32 	%rd6, %r56, 4;
	add.s64 	%rd7, %rd2, %rd6;
	ld.global.f32 	%f16, [%rd7];
	mul.wide.u32 	%rd8, %r80, 4;
	add.s64 	%rd9, %rd1, %rd8;
	ld.global.f32 	%f17, [%rd9];
	fma.rn.f32 	%f18, %f16, %f17, %f66;
	add.s32 	%r57, %r79, -2;
	mul.wide.u32 	%rd10, %r57, 4;
	add.s64 	%rd11, %rd2, %rd10;
	ld.global.f32 	%f19, [%rd11];
	mul.wide.u32 	%rd12, %r87, 4;
	add.s64 	%rd13, %rd1, %rd12;
	ld.global.f32 	%f20, [%rd13];
	fma.rn.f32 	%f21, %f19, %f20, %f18;
	add.s32 	%r58, %r79, -1;
	mul.wide.u32 	%rd14, %r58, 4;
	add.s64 	%rd15, %rd2, %rd14;
	ld.global.f32 	%f22, [%rd15];
	mul.wide.u32 	%rd16, %r86, 4;
	add.s64 	%rd17, %rd1, %rd16;
	ld.global.f32 	%f23, [%rd17];
	fma.rn.f32 	%f24, %f22, %f23, %f21;
	add.s32 	%r59, %r79, 4;
	mul.wide.u32 	%rd18, %r79, 4;
	add.s64 	%rd19, %rd2, %rd18;
	ld.global.f32 	%f25, [%rd19];
	mul.wide.u32 	%rd20, %r85, 4;
	add.s64 	%rd21, %rd1, %rd20;
	ld.global.f32 	%f26, [%rd21];
	fma.rn.f32 	%f27, %f25, %f26, %f24;
	add.s32 	%r60, %r79, 1;
	mul.wide.u32 	%rd22, %r60, 4;
	add.s64 	%rd23, %rd2, %rd22;
	ld.global.f32 	%f28, [%rd23];
	mul.wide.u32 	%rd24, %r84, 4;
	add.s64 	%rd25, %rd1, %rd24;
	ld.global.f32 	%f29, [%rd25];
	fma.rn.f32 	%f30, %f28, %f29, %f27;
	add.s32 	%r61, %r79, 2;
	mul.wide.u32 	%rd26, %r61, 4;
	add.s64 	%rd27, %rd2, %rd26;
	ld.global.f32 	%f31, [%rd27];
	mul.wide.u32 	%rd28, %r83, 4;
	add.s64 	%rd29, %rd1, %rd28;
	ld.global.f32 	%f32, [%rd29];
	fma.rn.f32 	%f33, %f31, %f32, %f30;
	add.s32 	%r62, %r79, 3;
	mul.wide.u32 	%rd30, %r62, 4;
	add.s64 	%rd31, %rd2, %rd30;
	ld.global.f32 	%f34, [%rd31];
	mul.wide.u32 	%rd32, %r82, 4;
	add.s64 	%rd33, %rd1, %rd32;
	ld.global.f32 	%f35, [%rd33];
	fma.rn.f32 	%f36, %f34, %f35, %f33;
	mul.wide.u32 	%rd34, %r59, 4;
	add.s64 	%rd35, %rd2, %rd34;
	ld.global.f32 	%f37, [%rd35];
	mul.wide.u32 	%rd36, %r81, 4;
	add.s64 	%rd37, %rd1, %rd36;
	ld.global.f32 	%f38, [%rd37];
	fma.rn.f32 	%f66, %f37, %f38, %f36;
	add.s32 	%r88, %r88, 8;
	add.s32 	%r87, %r87, %r10;
	add.s32 	%r86, %r86, %r10;
	add.s32 	%r85, %r85, %r10;
	add.s32 	%r84, %r84, %r10;
	add.s32 	%r83, %r83, %r10;
	add.s32 	%r82, %r82, %r10;
	add.s32 	%r81, %r81, %r10;
	add.s32 	%r80, %r80, %r10;
	add.s32 	%r79, %r79, 8;
	setp.ne.s32 	%p3, %r88, 0;
	@%p3 bra 	$L__BB0_3;
$L__BB0_4:
	setp.eq.s32 	%p4, %r6, 0;
	@%p4 bra 	$L__BB0_12;
	and.b32  	%r39, %r44, 3;
	setp.lt.u32 	%p5, %r6, 4;
	@%p5 bra 	$L__BB0_7;
	add.s32 	%r63, %r90, %r5;
	mul.wide.u32 	%rd38, %r63, 4;
	add.s64 	%rd39, %rd2, %rd38;
	ld.global.f32 	%f40, [%rd39];
	mad.lo.s32 	%r64, %r90, %r44, %r4;
	mul.wide.u32 	%rd40, %r64, 4;
	add.s64 	%rd41, %rd1, %rd40;
	ld.global.f32 	%f41, [%rd41];
	fma.rn.f32 	%f42, %f40, %f41, %f66;
	add.s32 	%r65, %r63, 1;
	mul.wide.u32 	%rd42, %r65, 4;
	add.s64 	%rd43, %rd2, %rd42;
	ld.global.f32 	%f43, [%rd43];
	add.s32 	%r66, %r64, %r44;
	mul.wide.u32 	%rd44, %r66, 4;
	add.s64 	%rd45, %rd1, %rd44;
	ld.global.f32 	%f44, [%rd45];
	fma.rn.f32 	%f45, %f43, %f44, %f42;
	add.s32 	%r67, %r63, 2;
	mul.wide.u32 	%rd46, %r67, 4;
	add.s64 	%rd47, %rd2, %rd46;
	ld.global.f32 	%f46, [%rd47];
	add.s32 	%r68, %r66, %r44;
	mul.wide.u32 	%rd48, %r68, 4;
	add.s64 	%rd49, %rd1, %rd48;
	ld.global.f32 	%f47, [%rd49];
	fma.rn.f32 	%f48, %f46, %f47, %f45;
	add.s32 	%r69, %r63, 3;
	mul.wide.u32 	%rd50, %r69, 4;
	add.s64 	%rd51, %rd2, %rd50;
	ld.global.f32 	%f49, [%rd51];
	add.s32 	%r70, %r68, %r44;
	mul.wide.u32 	%rd52, %r70, 4;
	add.s64 	%rd53, %rd1, %rd52;
	ld.global.f32 	%f50, [%rd53];
	fma.rn.f32 	%f66, %f49, %f50, %f48;
	add.s32 	%r90, %r90, 4;
$L__BB0_7:
	setp.eq.s32 	%p6, %r39, 0;
	@%p6 bra 	$L__BB0_12;
	setp.eq.s32 	%p7, %r39, 1;
	@%p7 bra 	$L__BB0_10;
	add.s32 	%r71, %r90, %r5;
	mul.wide.u32 	%rd54, %r71, 4;
	add.s64 	%rd55, %rd2, %rd54;
	ld.global.f32 	%f52, [%rd55];
	mad.lo.s32 	%r72, %r90, %r44, %r4;
	mul.wide.u32 	%rd56, %r72, 4;
	add.s64 	%rd57, %rd1, %rd56;
	ld.global.f32 	%f53, [%rd57];
	fma.rn.f32 	%f54, %f52, %f53, %f66;
	add.s32 	%r73, %r71, 1;
	mul.wide.u32 	%rd58, %r73, 4;
	add.s64 	%rd59, %rd2, %rd58;
	ld.global.f32 	%f55, [%rd59];
	add.s32 	%r74, %r72, %r44;
	mul.wide.u32 	%rd60, %r74, 4;
	add.s64 	%rd61, %rd1, %rd60;
	ld.global.f32 	%f56, [%rd61];
	fma.rn.f32 	%f66, %f55, %f56, %f54;
	add.s32 	%r90, %r90, 2;
$L__BB0_10:
	and.b32  	%r75, %r44, 1;
	setp.eq.b32 	%p8, %r75, 1;
	not.pred 	%p9, %p8;
	@%p9 bra 	$L__BB0_12;
	add.s32 	%r76, %r90, %r5;
	mul.wide.u32 	%rd62, %r76, 4;
	add.s64 	%rd63, %rd2, %rd62;
	ld.global.f32 	%f57, [%rd63];
	mad.lo.s32 	%r77, %r90, %r44, %r4;
	mul.wide.u32 	%rd64, %r77, 4;
	add.s64 	%rd65, %rd1, %rd64;
	ld.global.f32 	%f58, [%rd65];
	fma.rn.f32 	%f66, %f57, %f58, %f66;
$L__BB0_12:
	add.s32 	%r78, %r5, %r4;
	cvta.to.global.u64 	%rd66, %rd3;
	mul.wide.u32 	%rd67, %r78, 4;
	add.s64 	%rd68, %rd66, %rd67;
	st.global.f32 	[%rd68], %f66;
$L__BB0_13:
	ret;

}
	// .globl	_Z20matmul_kernel_sharedjPfS_S_
.visible .entry _Z20matmul_kernel_sharedjPfS_S_(
	.param .u32 _Z20matmul_kernel_sharedjPfS_S__param_0,
	.param .u64 .ptr .align 1 _Z20matmul_kernel_sharedjPfS_S__param_1,
	.param .u64 .ptr .align 1 _Z20matmul_kernel_sharedjPfS_S__param_2,
	.param .u64 .ptr .align 1 _Z20matmul_kernel_sharedjPfS_S__param_3
)
{
	.reg .pred 	%p<54>;
	.reg .b16 	%rs<15>;
	.reg .b32 	%r<195>;
	.reg .b32 	%f<71>;
	.reg .b64 	%rd<113>;

	ld.param.u32 	%r71, [_Z20matmul_kernel_sharedjPfS_S__param_0];
	ld.param.u64 	%rd49, [_Z20matmul_kernel_sharedjPfS_S__param_1];
	ld.param.u64 	%rd50, [_Z20matmul_kernel_sharedjPfS_S__param_2];
	cvta.to.global.u64 	%rd1, %rd49;
	cvta.to.global.u64 	%rd2, %rd50;
	mov.u32 	%r72, %ctaid.x;
	mov.u32 	%r1, %ntid.x;
	mul.lo.s32 	%r2, %r72, %r1;
	mov.u32 	%r73, %ctaid.y;
	mov.u32 	%r3, %ntid.y;
	mul.lo.s32 	%r4, %r73, %r3;
	mov.u32 	%r5, %tid.y;
	add.s32 	%r6, %r4, %r5;
	mov.u32 	%r7, %tid.x;
	add.s32 	%r8, %r2, %r7;
	max.u32 	%r74, %r6, %r8;
	setp.ge.u32 	%p1, %r74, %r71;
	@%p1 bra 	$L__BB1_72;
	add.s32 	%r75, %r1, %r71;
	add.s32 	%r9, %r75, -1;
	setp.gt.u32 	%p2, %r1, %r9;
	mov.f32 	%f69, 0f00000000;
	@%p2 bra 	$L__BB1_71;
	mul.lo.s32 	%r77, %r1, %r3;
	shl.b32 	%r78, %r77, 2;
	mov.u32 	%r79, sub_a;
	add.s32 	%r10, %r79, %r78;
	mul.lo.s32 	%r11, %r5, %r1;
	div.u32 	%r80, %r9, %r1;
	max.u32 	%r12, %r80, 1;
	mov.f32 	%f69, 0f00000000;
	mov.b32 	%r185, 0;
	mov.u32 	%r183, %r71;
	mov.u32 	%r184, %r71;
$L__BB1_3:
	mov.u32 	%r81, %tid.y;
	or.b32  	%r82, %r7, %r81;
	setp.ne.s32 	%p3, %r82, 0;
	min.u32 	%r16, %r1, %r183;
	max.u32 	%r17, %r16, 1;
	min.u32 	%r18, %r3, %r184;
	max.u32 	%r19, %r18, 1;
	mul.lo.s32 	%r20, %r185, %r1;
	mul.lo.s32 	%r21, %r185, %r3;
	sub.s32 	%r22, %r71, %r20;
	setp.eq.s32 	%p4, %r71, %r21;
	or.pred  	%p5, %p3, %p4;
	@%p5 bra 	$L__BB1_58;
	min.u32 	%r84, %r22, %r1;
	shl.b32 	%r85, %r84, 2;
	cvt.u64.u32 	%rd3, %r85;
	and.b32  	%r23, %r19, 3;
	setp.lt.u32 	%p6, %r18, 4;
	mov.b32 	%r186, 0;
	@%p6 bra 	$L__BB1_19;
	mov.b32 	%r187, 0;
$L__BB1_6:
	mul.lo.s32 	%r87, %r187, %r1;
	shl.b32 	%r88, %r87, 2;
	mov.u32 	%r89, sub_a;
	add.s32 	%r32, %r89, %r88;
	add.s32 	%r90, %r187, %r4;
	mad.lo.s32 	%r33, %r90, %r71, %r20;
	setp.eq.s32 	%p7, %r22, 0;
	@%p7 bra 	$L__BB1_9;
	mul.wide.u32 	%rd52, %r33, 4;
	add.s64 	%rd12, %rd1, %rd52;
	mov.b64 	%rd102, 0;
	mov.u32 	%r188, %r32;
$L__BB1_8:
	add.s64 	%rd53, %rd12, %rd102;
	ld.global.u8 	%rs1, [%rd53];
	st.shared.u8 	[%r188], %rs1;
	add.s64 	%rd102, %rd102, 1;
	add.s32 	%r188, %r188, 1;
	setp.lt.u64 	%p8, %rd102, %rd3;
	@%p8 bra 	$L__BB1_8;
$L__BB1_9:
	shl.b32 	%r36, %r1, 2;
	add.s32 	%r37, %r32, %r36;
	add.s32 	%r38, %r33, %r71;
	@%p7 bra 	$L__BB1_12;
	mul.wide.u32 	%rd55, %r38, 4;
	add.s64 	%rd15, %rd1, %rd55;
	mov.b64 	%rd103, 0;
$L__BB1_11:
	add.s64 	%rd56, %rd15, %rd103;
	ld.global.u8 	%rs2, [%rd56];
	cvt.u32.u64 	%r91, %rd103;
	add.s32 	%r92, %r37, %r91;
	st.shared.u8 	[%r92], %rs2;
	add.s64 	%rd103, %rd103, 1;
	setp.lt.u64 	%p10, %rd103, %rd3;
	@%p10 bra 	$L__BB1_11;
$L__BB1_12:
	add.s32 	%r39, %r37, %r36;
	add.s32 	%r40, %r38, %r71;
	@%p7 bra 	$L__BB1_15;
	mul.wide.u32 	%rd58, %r40, 4;
	add.s64 	%rd18, %rd1, %rd58;
	mov.b64 	%rd104, 0;
$L__BB1_14:
	add.s64 	%rd59, %rd18, %rd104;
	ld.global.u8 	%rs3, [%rd59];
	cvt.u32.u64 	%r93, %rd104;
	add.s32 	%r94, %r39, %r93;
	st.shared.u8 	[%r94], %rs3;
	add.s64 	%rd104, %rd104, 1;
	setp.lt.u64 	%p12, %rd104, %rd3;
	@%p12 bra 	$L__BB1_14;
$L__BB1_15:
	add.s32 	%r95, %r40, %r71;
	cvt.u64.u32 	%rd21, %r95;
	@%p7 bra 	$L__BB1_18;
	shl.b64 	%rd61, %rd21, 2;
	add.s64 	%rd22, %rd1, %rd61;
	mov.b64 	%rd105, 0;
$L__BB1_17:
	add.s64 	%rd62, %rd22, %rd105;
	ld.global.u8 	%rs4, [%rd62];
	cvt.u32.u64 	%r96, %rd105;
	add.s32 	%r97, %r36, %r96;
	add.s32 	%r98, %r39, %r97;
	st.shared.u8 	[%r98], %rs4;
	add.s64 	%rd105, %rd105, 1;
	setp.lt.u64 	%p14, %rd105, %rd3;
	@%p14 bra 	$L__BB1_17;
$L__BB1_18:
	add.s32 	%r187, %r187, 4;
	and.b32  	%r186, %r19, 2044;
	setp.eq.s32 	%p15, %r187, %r186;
	@%p15 bra 	$L__BB1_19;
	bra.uni 	$L__BB1_6;
$L__BB1_19:
	setp.eq.s32 	%p16, %r23, 0;
	@%p16 bra 	$L__BB1_31;
	mul.lo.s32 	%r99, %r186, %r1;
	shl.b32 	%r100, %r99, 2;
	mov.u32 	%r101, sub_a;
	add.s32 	%r25, %r101, %r100;
	add.s32 	%r102, %r186, %r4;
	mad.lo.s32 	%r26, %r102, %r71, %r20;
	setp.eq.s32 	%p17, %r22, 0;
	@%p17 bra 	$L__BB1_23;
	mov.b64 	%rd99, 0;
$L__BB1_22:
	mul.wide.u32 	%rd64, %r26, 4;
	add.s64 	%rd65, %rd1, %rd64;
	add.s64 	%rd66, %rd65, %rd99;
	ld.global.u8 	%rs5, [%rd66];
	cvt.u32.u64 	%r103, %rd99;
	add.s32 	%r104, %r25, %r103;
	st.shared.u8 	[%r104], %rs5;
	add.s64 	%rd99, %rd99, 1;
	setp.lt.u64 	%p18, %rd99, %rd3;
	@%p18 bra 	$L__BB1_22;
$L__BB1_23:
	setp.eq.s32 	%p19, %r23, 1;
	@%p19 bra 	$L__BB1_31;
	shl.b32 	%r27, %r1, 2;
	add.s32 	%r28, %r25, %r27;
	add.s32 	%r29, %r26, %r71;
	@%p17 bra 	$L__BB1_27;
	mov.b64 	%rd100, 0;
$L__BB1_26:
	mul.wide.u32 	%rd68, %r29, 4;
	add.s64 	%rd69, %rd1, %rd68;
	add.s64 	%rd70, %rd69, %rd100;
	ld.global.u8 	%rs6, [%rd70];
	cvt.u32.u64 	%r105, %rd100;
	add.s32 	%r106, %r28, %r105;
	st.shared.u8 	[%r106], %rs6;
	add.s64 	%rd100, %rd100, 1;
	setp.lt.u64 	%p21, %rd100, %rd3;
	@%p21 bra 	$L__BB1_26;
$L__BB1_27:
	setp.eq.s32 	%p22, %r23, 2;
	@%p22 bra 	$L__BB1_31;
	add.s32 	%r107, %r29, %r71;
	cvt.u64.u32 	%rd8, %r107;
	@%p17 bra 	$L__BB1_31;
	shl.b64 	%rd72, %rd8, 2;
	add.s64 	%rd9, %rd1, %rd72;
	mov.b64 	%rd101, 0;
$L__BB1_30:
	add.s64 	%rd73, %rd9, %rd101;
	ld.global.u8 	%rs7, [%rd73];
	cvt.u32.u64 	%r108, %rd101;
	add.s32 	%r109, %r27, %r108;
	add.s32 	%r110, %r28, %r109;
	st.shared.u8 	[%r110], %rs7;
	add.s64 	%rd101, %rd101, 1;
	setp.lt.u64 	%p24, %rd101, %rd3;
	@%p24 bra 	$L__BB1_30;
$L__BB1_31:
	mov.b32 	%r190, 0;
	@%p6 bra 	$L__BB1_46;
	and.b32  	%r190, %r19, 2044;
	mov.b32 	%r189, 0;
$L__BB1_33:
	mul.lo.s32 	%r113, %r189, %r1;
	shl.b32 	%r114, %r113, 2;
	add.s32 	%r44, %r10, %r114;
	add.s32 	%r115, %r189, %r21;
	mad.lo.s32 	%r45, %r115, %r71, %r2;
	setp.eq.s32 	%p26, %r22, 0;
	@%p26 bra 	$L__BB1_36;
	mul.wide.u32 	%rd75, %r45, 4;
	add.s64 	%rd25, %rd2, %rd75;
	mov.b64 	%rd106, 0;
$L__BB1_35:
	add.s64 	%rd76, %rd25, %rd106;
	ld.global.u8 	%rs8, [%rd76];
	cvt.u32.u64 	%r116, %rd106;
	add.s32 	%r117, %r44, %r116;
	st.shared.u8 	[%r117], %rs8;
	add.s64 	%rd106, %rd106, 1;
	setp.lt.u64 	%p27, %rd106, %rd3;
	@%p27 bra 	$L__BB1_35;
$L__BB1_36:
	shl.b32 	%r46, %r1, 2;
	add.s32 	%r47, %r44, %r46;
	add.s32 	%r48, %r45, %r71;
	@%p26 bra 	$L__BB1_39;
	mul.wide.u32 	%rd78, %r48, 4;
	add.s64 	%rd28, %rd2, %rd78;
	mov.b64 	%rd107, 0;
$L__BB1_38:
	add.s64 	%rd79, %rd28, %rd107;
	ld.global.u8 	%rs9, [%rd79];
	cvt.u32.u64 	%r118, %rd107;
	add.s32 	%r119, %r47, %r118;
	st.shared.u8 	[%r119], %rs9;
	add.s64 	%rd107, %rd107, 1;
	setp.lt.u64 	%p29, %rd107, %rd3;
	@%p29 bra 	$L__BB1_38;
$L__BB1_39:
	add.s32 	%r49, %r47, %r46;
	add.s32 	%r50, %r48, %r71;
	@%p26 bra 	$L__BB1_42;
	mul.wide.u32 	%rd81, %r50, 4;
	add.s64 	%rd31, %rd2, %rd81;
	mov.b64 	%rd108, 0;
$L__BB1_41:
	add.s64 	%rd82, %rd31, %rd108;
	ld.global.u8 	%rs10, [%rd82];
	cvt.u32.u64 	%r120, %rd108;
	add.s32 	%r121, %r49, %r120;
	st.shared.u8 	[%r121], %rs10;
	add.s64 	%rd108, %rd108, 1;
	setp.lt.u64 	%p31, %rd108, %rd3;
	@%p31 bra 	$L__BB1_41;
$L__BB1_42:
	add.s32 	%r122, %r50, %r71;
	cvt.u64.u32 	%rd34, %r122;
	@%p26 bra 	$L__BB1_45;
	shl.b64 	%rd84, %rd34, 2;
	add.s64 	%rd35, %rd2, %rd84;
	mov.b64 	%rd109, 0;
$L__BB1_44:
	add.s64 	%rd85, %rd35, %rd109;
	ld.global.u8 	%rs11, [%rd85];
	cvt.u32.u64 	%r123, %rd109;
	add.s32 	%r124, %r46, %r123;
	add.s32 	%r125, %r49, %r124;
	st.shared.u8 	[%r125], %rs11;
	add.s64 	%rd109, %rd109, 1;
	setp.lt.u64 	%p33, %rd109, %rd3;
	@%p33 bra 	$L__BB1_44;
$L__BB1_45:
	add.s32 	%r189, %r189, 4;
	setp.ne.s32 	%p34, %r189, %r190;
	@%p34 bra 	$L__BB1_33;
$L__BB1_46:
	@%p16 bra 	$L__BB1_58;
	mul.lo.s32 	%r126, %r190, %r1;
	shl.b32 	%r127, %r126, 2;
	add.s32 	%r53, %r10, %r127;
	add.s32 	%r128, %r190, %r21;
	mad.lo.s32 	%r54, %r128, %r71, %r2;
	setp.eq.s32 	%p36, %r22, 0;
	@%p36 bra 	$L__BB1_50;
	mul.wide.u32 	%rd87, %r54, 4;
	add.s64 	%rd38, %rd2, %rd87;
	mov.b64 	%rd110, 0;
$L__BB1_49:
	add.s64 	%rd88, %rd38, %rd110;
	ld.global.u8 	%rs12, [%rd88];
	cvt.u32.u64 	%r129, %rd110;
	add.s32 	%r130, %r53, %r129;
	st.shared.u8 	[%r130], %rs12;
	add.s64 	%rd110, %rd110, 1;
	setp.lt.u64 	%p37, %rd110, %rd3;
	@%p37 bra 	$L__BB1_49;
$L__BB1_50:
	setp.eq.s32 	%p38, %r23, 1;
	@%p38 bra 	$L__BB1_58;
	shl.b32 	%r55, %r1, 2;
	add.s32 	%r56, %r53, %r55;
	add.s32 	%r57, %r54, %r71;
	@%p36 bra 	$L__BB1_54;
	mul.wide.u32 	%rd90, %r57, 4;
	add.s64 	%rd41, %rd2, %rd90;
	mov.b64 	%rd111, 0;
$L__BB1_53:
	add.s64 	%rd91, %rd41, %rd111;
	ld.global.u8 	%rs13, [%rd91];
	cvt.u32.u64 	%r131, %rd111;
	add.s32 	%r132, %r56, %r131;
	st.shared.u8 	[%r132], %rs13;
	add.s64 	%rd111, %rd111, 1;
	setp.lt.u64 	%p40, %rd111, %rd3;
	@%p40 bra 	$L__BB1_53;
$L__BB1_54:
	setp.eq.s32 	%p41, %r23, 2;
	@%p41 bra 	$L__BB1_58;
	add.s32 	%r133, %r57, %r71;
	cvt.u64.u32 	%rd44, %r133;
	@%p36 bra 	$L__BB1_58;
	shl.b64 	%rd93, %rd44, 2;
	add.s64 	%rd45, %rd2, %rd93;
	mov.b64 	%rd112, 0;
$L__BB1_57:
	add.s64 	%rd94, %rd45, %rd112;
	ld.global.u8 	%rs14, [%rd94];
	cvt.u32.u64 	%r134, %rd112;
	add.s32 	%r135, %r55, %r134;
	add.s32 	%r136, %r56, %r135;
	st.shared.u8 	[%r136], %rs14;
	add.s64 	%rd112, %rd112, 1;
	setp.lt.u64 	%p43, %rd112, %rd3;
	@%p43 bra 	$L__BB1_57;
$L__BB1_58:
	bar.sync 	0;
	setp.eq.s32 	%p44, %r22, 0;
	@%p44 bra 	$L__BB1_70;
	setp.lt.u32 	%p45, %r16, 8;
	mov.b32 	%r193, 0;
	@%p45 bra 	$L__BB1_62;
	and.b32  	%r193, %r17, 2040;
	mov.b32 	%r191, 0;
$L__BB1_61:
	.pragma "nounroll";
	add.s32 	%r139, %r191, %r11;
	shl.b32 	%r140, %r139, 2;
	mov.u32 	%r141, sub_a;
	add.s32 	%r142, %r141, %r140;
	ld.shared.f32 	%f18, [%r142];
	mad.lo.s32 	%r143, %r191, %r1, %r7;
	shl.b32 	%r144, %r143, 2;
	add.s32 	%r145, %r10, %r144;
	ld.shared.f32 	%f19, [%r145];
	fma.rn.f32 	%f20, %f18, %f19, %f69;
	ld.shared.f32 	%f21, [%r142+4];
	shl.b32 	%r146, %r1, 2;
	add.s32 	%r147, %r145, %r146;
	ld.shared.f32 	%f22, [%r147];
	fma.rn.f32 	%f23, %f21, %f22, %f20;
	ld.shared.f32 	%f24, [%r142+8];
	add.s32 	%r148, %r147, %r146;
	ld.shared.f32 	%f25, [%r148];
	fma.rn.f32 	%f26, %f24, %f25, %f23;
	ld.shared.f32 	%f27, [%r142+12];
	add.s32 	%r149, %r148, %r146;
	ld.shared.f32 	%f28, [%r149];
	fma.rn.f32 	%f29, %f27, %f28, %f26;
	ld.shared.f32 	%f30, [%r142+16];
	add.s32 	%r150, %r149, %r146;
	ld.shared.f32 	%f31, [%r150];
	fma.rn.f32 	%f32, %f30, %f31, %f29;
	ld.shared.f32 	%f33, [%r142+20];
	add.s32 	%r151, %r150, %r146;
	ld.shared.f32 	%f34, [%r151];
	fma.rn.f32 	%f35, %f33, %f34, %f32;
	ld.shared.f32 	%f36, [%r142+24];
	add.s32 	%r152, %r151, %r146;
	ld.shared.f32 	%f37, [%r152];
	fma.rn.f32 	%f38, %f36, %f37, %f35;
	ld.shared.f32 	%f39, [%r142+28];
	add.s32 	%r153, %r152, %r146;
	ld.shared.f32 	%f40, [%r153];
	fma.rn.f32 	%f69, %f39, %f40, %f38;
	add.s32 	%r191, %r191, 8;
	setp.ne.s32 	%p46, %r191, %r193;
	@%p46 bra 	$L__BB1_61;
$L__BB1_62:
	and.b32  	%r62, %r17, 7;
	setp.eq.s32 	%p47, %r62, 0;
	@%p47 bra 	$L__BB1_70;
	setp.lt.u32 	%p48, %r62, 4;
	@%p48 bra 	$L__BB1_65;
	add.s32 	%r154, %r193, %r11;
	shl.b32 	%r155, %r154, 2;
	mov.u32 	%r156, sub_a;
	add.s32 	%r157, %r156, %r155;
	ld.shared.f32 	%f42, [%r157];
	mad.lo.s32 	%r158, %r193, %r1, %r7;
	shl.b32 	%r159, %r158, 2;
	add.s32 	%r160, %r10, %r159;
	ld.shared.f32 	%f43, [%r160];
	fma.rn.f32 	%f44, %f42, %f43, %f69;
	ld.shared.f32 	%f45, [%r157+4];
	shl.b32 	%r161, %r1, 2;
	add.s32 	%r162, %r160, %r161;
	ld.shared.f32 	%f46, [%r162];
	fma.rn.f32 	%f47, %f45, %f46, %f44;
	ld.shared.f32 	%f48, [%r157+8];
	add.s32 	%r163, %r162, %r161;
	ld.shared.f32 	%f49, [%r163];
	fma.rn.f32 	%f50, %f48, %f49, %f47;
	ld.shared.f32 	%f51, [%r157+12];
	add.s32 	%r164, %r163, %r161;
	ld.shared.f32 	%f52, [%r164];
	fma.rn.f32 	%f69, %f51, %f52, %f50;
	add.s32 	%r193, %r193, 4;
$L__BB1_65:
	and.b32  	%r65, %r17, 3;
	setp.eq.s32 	%p49, %r65, 0;
	@%p49 bra 	$L__BB1_70;
	setp.eq.s32 	%p50, %r65, 1;
	@%p50 bra 	$L__BB1_68;
	add.s32 	%r165, %r193, %r11;
	shl.b32 	%r166, %r165, 2;
	mov.u32 	%r167, sub_a;
	add.s32 	%r168, %r167, %r166;
	ld.shared.f32 	%f54, [%r168];
	mad.lo.s32 	%r169, %r193, %r1, %r7;
	shl.b32 	%r170, %r169, 2;
	add.s32 	%r171, %r10, %r170;
	ld.shared.f32 	%f55, [%r171];
	fma.rn.f32 	%f56, %f54, %f55, %f69;
	ld.shared.f32 	%f57, [%r168+4];
	shl.b32 	%r172, %r1, 2;
	add.s32 	%r173, %r171, %r172;
	ld.shared.f32 	%f58, [%r173];
	fma.rn.f32 	%f69, %f57, %f58, %f56;
	add.s32 	%r193, %r193, 2;
$L__BB1_68:
	and.b32  	%r174, %r17, 1;
	setp.eq.b32 	%p51, %r174, 1;
	not.pred 	%p52, %p51;
	@%p52 bra 	$L__BB1_70;
	add.s32 	%r175, %r193, %r11;
	shl.b32 	%r176, %r175, 2;
	mov.u32 	%r177, sub_a;
	add.s32 	%r178, %r177, %r176;
	ld.shared.f32 	%f59, [%r178];
	mad.lo.s32 	%r179, %r193, %r1, %r7;
	shl.b32 	%r180, %r179, 2;
	add.s32 	%r181, %r10, %r180;
	ld.shared.f32 	%f60, [%r181];
	fma.rn.f32 	%f69, %f59, %f60, %f69;
$L__BB1_70:
	bar.sync 	0;
	add.s32 	%r185, %r185, 1;
	sub.s32 	%r184, %r184, %r3;
	sub.s32 	%r183, %r183, %r1;
	setp.ne.s32 	%p53, %r185, %r12;
	@%p53 bra 	$L__BB1_3;
$L__BB1_71:
	ld.param.u64 	%rd98, [_Z20matmul_kernel_sharedjPfS_S__param_3];
	mad.lo.s32 	%r182, %r71, %r6, %r8;
	cvta.to.global.u64 	%rd95, %rd98;
	mul.wide.u32 	%rd96, %r182, 4;
	add.s64 	%rd97, %rd95, %rd96;
	st.global.f32 	[%rd97], %f69;
$L__BB1_72:
	ret;

}


// ===== COMPILED SASS (sm_100) =====

	.target	sm_100

	.elftype	@"ET_EXEC"


//--------------------- .note.nv.tkinfo           --------------------------
	.section	.note.nv.tkinfo,"",@"SHT_NOTE"
	.sectionflags	@"SHF_NOTE_NV_TKINFO"
	.tkinfo
        /*0018*/ 	.word	0x00000002
        /*0030*/ 	.string	""
        /*0030*/ 	.string	"ptxas"
        /*0030*/ 	.string	"Cuda compilation tools, release 13.0, V13.0.88"
        /*0030*/ 	.string	"Build cuda_13.0.r13.0/compiler.36424714_0"
        /*0030*/ 	.string	"-arch sm_100 -m 64 "



//--------------------- .note.nv.cuinfo           --------------------------
	.section	.note.nv.cuinfo,"",@"SHT_NOTE"
	.sectionflags	@"SHF_NOTE_NV_CUINFO"
        /*0018*/ 	.short	0x0002
        /*001a*/ 	.short	0x0064
        /*001c*/ 	.short	0x0082
	.zero		2


//--------------------- .nv.info                  --------------------------
	.section	.nv.info,"",@"SHT_CUDA_INFO"
	.align	4


	//----- nvinfo : EIATTR_REGCOUNT
	.align		4
        /*0000*/ 	.byte	0x04, 0x2f
        /*0002*/ 	.short	(.L_1 - .L_0)
	.align		4
.L_0:
        /*0004*/ 	.word	index@(_Z13matmul_kerneljPfS_S_)
        /*0008*/ 	.word	0x00000020


	//----- nvinfo : EIATTR_FRAME_SIZE
	.align		4
.L_1:
        /*000c*/ 	.byte	0x04, 0x11
        /*000e*/ 	.short	(.L_3 - .L_2)
	.align		4
.L_2:
        /*0010*/ 	.word	index@(_Z13matmul_kerneljPfS_S_)
        /*0014*/ 	.word	0x00000000


	//----- nvinfo : EIATTR_REGCOUNT
	.align		4
.L_3:
        /*0018*/ 	.byte	0x04, 0x2f
        /*001a*/ 	.short	(.L_5 - .L_4)
	.align		4
.L_4:
        /*001c*/ 	.word	index@(_Z20matmul_kernel_sharedjPfS_S_)
        /*0020*/ 	.word	0x00000020


	//----- nvinfo : EIATTR_FRAME_SIZE
	.align		4
.L_5:
        /*0024*/ 	.byte	0x04, 0x11
        /*0026*/ 	.short	(.L_7 - .L_6)
	.align		4
.L_6:
        /*0028*/ 	.word	index@(_Z20matmul_kernel_sharedjPfS_S_)
        /*002c*/ 	.word	0x00000000


	//----- nvinfo : EIATTR_MIN_STACK_SIZE
	.align		4
.L_7:
        /*0030*/ 	.byte	0x04, 0x12
        /*0032*/ 	.short	(.L_9 - .L_8)
	.align		4
.L_8:
        /*0034*/ 	.word	index@(_Z20matmul_kernel_sharedjPfS_S_)
        /*0038*/ 	.word	0x00000000


	//----- nvinfo : EIATTR_MIN_STACK_SIZE
	.align		4
.L_9:
        /*003c*/ 	.byte	0x04, 0x12
        /*003e*/ 	.short	(.L_11 - .L_10)
	.align		4
.L_10:
        /*0040*/ 	.word	index@(_Z13matmul_kerneljPfS_S_)
        /*0044*/ 	.word	0x00000000
.L_11:


//--------------------- .nv.compat                --------------------------
	.section	.nv.compat,"",@"SHT_CUDA_COMPAT_INFO"
	.align	4
        /*0000*/ 	.byte	0x02, 0x09, 0x00, 0x00, 0x02, 0x02, 0x01, 0x00, 0x02, 0x05, 0x05, 0x00, 0x03, 0x07, 0x01, 0x01
        /*0010*/ 	.byte	0x02, 0x03, 0x00, 0x00, 0x02, 0x06, 0x01, 0x00, 0x04, 0x0b, 0x08, 0x00, 0x09, 0x00, 0x00, 0x00
        /*0020*/ 	.byte	0x00, 0x00, 0x00, 0x00


//--------------------- .nv.info._Z20matmul_kernel_sharedjPfS_S_ --------------------------
	.section	.nv.info._Z20matmul_kernel_sharedjPfS_S_,"",@"SHT_CUDA_INFO"
	.sectionflags	@""
	.align	4


	//----- nvinfo : EIATTR_CUDA_API_VERSION
	.align		4
        /*0000*/ 	.byte	0x04, 0x37
        /*0002*/ 	.short	(.L_13 - .L_12)
.L_12:
        /*0004*/ 	.word	0x00000082


	//----- nvinfo : EIATTR_KPARAM_INFO
	.align		4
.L_13:
        /*0008*/ 	.byte	0x04, 0x17
        /*000a*/ 	.short	(.L_15 - .L_14)
.L_14:
        /*000c*/ 	.word	0x00000000
        /*0010*/ 	.short	0x0003
        /*0012*/ 	.short	0x0018
        /*0014*/ 	.byte	0x00, 0xf5, 0x21, 0x00


	//----- nvinfo : EIATTR_KPARAM_INFO
	.align		4
.L_15:
        /*0018*/ 	.byte	0x04, 0x17
        /*001a*/ 	.short	(.L_17 - .L_16)
.L_16:
        /*001c*/ 	.word	0x00000000
        /*0020*/ 	.short	0x0002
        /*0022*/ 	.short	0x0010
        /*0024*/ 	.byte	0x00, 0xf5, 0x21, 0x00


	//----- nvinfo : EIATTR_KPARAM_INFO
	.align		4
.L_17:
        /*0028*/ 	.byte	0x04, 0x17
        /*002a*/ 	.short	(.L_19 - .L_18)
.L_18:
        /*002c*/ 	.word	0x00000000
        /*0030*/ 	.short	0x0001
        /*0032*/ 	.short	0x0008
        /*0034*/ 	.byte	0x00, 0xf5, 0x21, 0x00


	//----- nvinfo : EIATTR_KPARAM_INFO
	.align		4
.L_19:
        /*0038*/ 	.byte	0x04, 0x17
        /*003a*/ 	.short	(.L_21 - .L_20)
.L_20:
        /*003c*/ 	.word	0x00000000
        /*0040*/ 	.short	0x0000
        /*0042*/ 	.short	0x0000
        /*0044*/ 	.byte	0x00, 0xf0, 0x11, 0x00


	//----- nvinfo : EIATTR_SPARSE_MMA_MASK
	.align		4
.L_21:
        /*0048*/ 	.byte	0x03, 0x50
        /*004a*/ 	.short	0x0000


	//----- nvinfo : EIATTR_MAXREG_COUNT
	.align		4
        /*004c*/ 	.byte	0x03, 0x1b
        /*004e*/ 	.short	0x00ff


	//----- nvinfo : EIATTR_NUM_BARRIERS
	.align		4
        /*0050*/ 	.byte	0x02, 0x4c
        /*0052*/ 	.byte	0x01
	.zero		1


	//----- nvinfo : EIATTR_MERCURY_ISA_VERSION
	.align		4
        /*0054*/ 	.byte	0x03, 0x5f
        /*0056*/ 	.short	0x0101


	//----- nvinfo : EIATTR_VRC_CTA_INIT_COUNT
	.align		4
        /*0058*/ 	.byte	0x02, 0x4a
	.zero		1
	.zero		1


	//----- nvinfo : EIATTR_EXIT_INSTR_OFFSETS
	.align		4
        /*005c*/ 	.byte	0x04, 0x1c
        /*005e*/ 	.short	(.L_23 - .L_22)


	//   ....[0]....
.L_22:
        /*0060*/ 	.word	0x000000f0


	//   ....[1]....
        /*0064*/ 	.word	0x000052f0


	//----- nvinfo : EIATTR_CRS_STACK_SIZE
	.align		4
.L_23:
        /*0068*/ 	.byte	0x04, 0x1e
        /*006a*/ 	.short	(.L_25 - .L_24)
.L_24:
        /*006c*/ 	.word	0x00000000


	//----- nvinfo : EIATTR_CBANK_PARAM_SIZE
	.align		4
.L_25:
        /*0070*/ 	.byte	0x03, 0x19
        /*0072*/ 	.short	0x0020


	//----- nvinfo : EIATTR_PARAM_CBANK
	.align		4
        /*0074*/ 	.byte	0x04, 0x0a
        /*0076*/ 	.short	(.L_27 - .L_26)
	.align		4
.L_26:
        /*0078*/ 	.word	index@(.nv.constant0._Z20matmul_kernel_sharedjPfS_S_)
        /*007c*/ 	.short	0x0380
        /*007e*/ 	.short	0x0020


	//----- nvinfo : EIATTR_SW_WAR
	.align		4
.L_27:
        /*0080*/ 	.byte	0x04, 0x36
        /*0082*/ 	.short	(.L_29 - .L_28)
.L_28:
        /*0084*/ 	.word	0x00000008
.L_29:


//--------------------- .nv.info._Z13matmul_kerneljPfS_S_ --------------------------
	.section	.nv.info._Z13matmul_kerneljPfS_S_,"",@"SHT_CUDA_INFO"
	.sectionflags	@""
	.align	4


	//----- nvinfo : EIATTR_CUDA_API_VERSION
	.align		4
        /*0000*/ 	.byte	0x04, 0x37
        /*0002*/ 	.short	(.L_31 - .L_30)
.L_30:
        /*0004*/ 	.word	0x00000082


	//----- nvinfo : EIATTR_KPARAM_INFO
	.align		4
.L_31:
        /*0008*/ 	.byte	0x04, 0x17
        /*000a*/ 	.short	(.L_33 - .L_32)
.L_32:
        /*000c*/ 	.word	0x00000000
        /*0010*/ 	.short	0x0003
        /*0012*/ 	.short	0x0018
        /*0014*/ 	.byte	0x00, 0xf5, 0x21, 0x00


	//----- nvinfo : EIATTR_KPARAM_INFO
	.align		4
.L_33:
        /*0018*/ 	.byte	0x04, 0x17
        /*001a*/ 	.short	(.L_35 - .L_34)
.L_34:
        /*001c*/ 	.word	0x00000000
        /*0020*/ 	.short	0x0002
        /*0022*/ 	.short	0x0010
        /*0024*/ 	.byte	0x00, 0xf5, 0x21, 0x00


	//----- nvinfo : EIATTR_KPARAM_INFO
	.align		4
.L_35:
        /*0028*/ 	.byte	0x04, 0x17
        /*002a*/ 	.short	(.L_37 - .L_36)
.L_36:
        /*002c*/ 	.word	0x00000000
        /*0030*/ 	.short	0x0001
        /*0032*/ 	.short	0x0008
        /*0034*/ 	.byte	0x00, 0xf5, 0x21, 0x00


	//----- nvinfo : EIATTR_KPARAM_INFO
	.align		4
.L_37:
        /*0038*/ 	.byte	0x04, 0x17
        /*003a*/ 	.short	(.L_39 - .L_38)
.L_38:
        /*003c*/ 	.word	0x00000000
        /*0040*/ 	.short	0x0000
        /*0042*/ 	.short	0x0000
        /*0044*/ 	.byte	0x00, 0xf0, 0x11, 0x00


	//----- nvinfo : EIATTR_SPARSE_MMA_MASK
	.align		4
.L_39:
        /*0048*/ 	.byte	0x03, 0x50
        /*004a*/ 	.short	0x0000


	//----- nvinfo : EIATTR_MAXREG_COUNT
	.align		4
        /*004c*/ 	.byte	0x03, 0x1b
        /*004e*/ 	.short	0x00ff


	//----- nvinfo : EIATTR_MERCURY_ISA_VERSION
	.align		4
        /*0050*/ 	.byte	0x03, 0x5f
        /*0052*/ 	.short	0x0101


	//----- nvinfo : EIATTR_VRC_CTA_INIT_COUNT
	.align		4
        /*0054*/ 	.byte	0x02, 0x4a
	.zero		1
	.zero		1


	//----- nvinfo : EIATTR_EXIT_INSTR_OFFSETS
	.align		4
        /*0058*/ 	.byte	0x04, 0x1c
        /*005a*/ 	.short	(.L_41 - .L_40)


	//   ....[0]....
.L_40:
        /*005c*/ 	.word	0x000000d0


	//   ....[1]....
        /*0060*/ 	.word	0x00000a50


	//----- nvinfo : EIATTR_CBANK_PARAM_SIZE
	.align		4
.L_41:
        /*0064*/ 	.byte	0x03, 0x19
        /*0066*/ 	.short	0x0020


	//----- nvinfo : EIATTR_PARAM_CBANK
	.align		4
        /*0068*/ 	.byte	0x04, 0x0a
        /*006a*/ 	.short	(.L_43 - .L_42)
	.align		4
.L_42:
        /*006c*/ 	.word	index@(.nv.constant0._Z13matmul_kerneljPfS_S_)
        /*0070*/ 	.short	0x0380
        /*0072*/ 	.short	0x0020


	//----- nvinfo : EIATTR_SW_WAR
	.align		4
.L_43:
        /*0074*/ 	.byte	0x04, 0x36
        /*0076*/ 	.short	(.L_45 - .L_44)
.L_44:
        /*0078*/ 	.word	0x00000008
.L_45:


//--------------------- .nv.callgraph             --------------------------
	.section	.nv.callgraph,"",@"SHT_CUDA_CALLGRAPH"
	.align	4
	.sectionentsize	8
	.align		4
        /*0000*/ 	.word	0x00000000
	.align		4
        /*0004*/ 	.word	0xffffffff
	.align		4
        /*0008*/ 	.word	0x00000000
	.align		4
        /*000c*/ 	.word	0xfffffffe
	.align		4
        /*0010*/ 	.word	0x00000000
	.align		4
        /*0014*/ 	.word	0xfffffffd
	.align		4
        /*0018*/ 	.word	0x00000000
	.align		4
        /*001c*/ 	.word	0xfffffffc


//--------------------- .text._Z20matmul_kernel_sharedjPfS_S_ --------------------------
	.section	.text._Z20matmul_kernel_sharedjPfS_S_,"ax",@progbits
	.align	128
        .global         _Z20matmul_kernel_sharedjPfS_S_
        .type           _Z20matmul_kernel_sharedjPfS_S_,@function
        .size           _Z20matmul_kernel_sharedjPfS_S_,(.L_x_60 - _Z20matmul_kernel_sharedjPfS_S_)
        .other          _Z20matmul_kernel_sharedjPfS_S_,@"STO_CUDA_ENTRY STV_DEFAULT"
_Z20matmul_kernel_sharedjPfS_S_:
.text._Z20matmul_kernel_sharedjPfS_S_:
[----:B------:R-:W-:Y:S01]  /*0000*/  LDC R1, c[0x0][0x37c] ;  /* 0x0000df00ff017b82 */ /* 0x000fe20000000800 */
[----:B------:R-:W0:Y:S01]  /*0010*/  S2R R2, SR_CTAID.X ;  /* 0x0000000000027919 */ /* 0x000e220000002500 */
[----:B------:R-:W0:Y:S06]  /*0020*/  LDCU UR7, c[0x0][0x360] ;  /* 0x00006c00ff0777ac */ /* 0x000e2c0008000800 */
[----:B------:R-:W1:Y:S01]  /*0030*/  LDC R0, c[0x0][0x364] ;  /* 0x0000d900ff007b82 */ /* 0x000e620000000800 */
[----:B------:R-:W1:Y:S01]  /*0040*/  S2R R3, SR_CTAID.Y ;  /* 0x0000000000037919 */ /* 0x000e620000002600 */
[----:B------:R-:W2:Y:S01]  /*0050*/  LDCU UR4, c[0x0][0x380] ;  /* 0x00007000ff0477ac */ /* 0x000ea20008000800 */
[----:B------:R-:W3:Y:S01]  /*0060*/  S2R R5, SR_TID.X ;  /* 0x0000000000057919 */ /* 0x000ee20000002100 */
[----:B------:R-:W4:Y:S01]  /*0070*/  S2R R6, SR_TID.Y ;  /* 0x0000000000067919 */ /* 0x000f220000002200 */
[----:B--2---:R-:W-:-:S02]  /*0080*/  IMAD.U32 R7, RZ, RZ, UR4 ;  /* 0x00000004ff077e24 */ /* 0x004fc4000f8e00ff */
[----:B0-----:R-:W-:Y:S02]  /*0090*/  IMAD R2, R2, UR7, RZ ;  /* 0x0000000702027c24 */ /* 0x001fe4000f8e02ff */
[----:B-1----:R-:W-:Y:S02]  /*00a0*/  IMAD R3, R3, R0, RZ ;  /* 0x0000000003037224 */ /* 0x002fe400078e02ff */
[----:B---3--:R-:W-:Y:S02]  /*00b0*/  IMAD.IADD R4, R2, 0x1, R5 ;  /* 0x0000000102047824 */ /* 0x008fe400078e0205 */
[----:B----4-:R-:W-:-:S05]  /*00c0*/  IMAD.IADD R5, R3, 0x1, R6 ;  /* 0x0000000103057824 */ /* 0x010fca00078e0206 */
[----:B------:R-:W-:-:S04]  /*00d0*/  VIMNMX.U32 R6, PT, PT, R5, R4, !PT ;  /* 0x0000000405067248 */ /* 0x000fc80007fe0000 */
[----:B------:R-:W-:-:S13]  /*00e0*/  ISETP.GE.U32.AND P0, PT, R6, R7, PT ;  /* 0x000000070600720c */ /* 0x000fda0003f06070 */
[----:B------:R-:W-:Y:S05]  /*00f0*/  @P0 EXIT ;  /* 0x000000000000094d */ /* 0x000fea0003800000 */
[----:B------:R-:W-:Y:S01]  /*0100*/  IMAD.U32 R8, RZ, RZ, UR7 ;  /* 0x00000007ff087e24 */ /* 0x000fe2000f8e00ff */
[----:B------:R-:W0:Y:S01]  /*0110*/  LDCU.64 UR8, c[0x0][0x358] ;  /* 0x00006b00ff0877ac */ /* 0x000e220008000a00 */
[----:B------:R-:W-:-:S03]  /*0120*/  IMAD.MOV.U32 R6, RZ, RZ, RZ ;  /* 0x000000ffff067224 */ /* 0x000fc600078e00ff */
[----:B------:R-:W-:-:S04]  /*0130*/  IADD3 R8, PT, PT, R8, -0x1, R7 ;  /* 0xffffffff08087810 */ /* 0x000fc80007ffe007 */
[----:B------:R-:W-:-:S13]  /*0140*/  ISETP.LT.U32.AND P0, PT, R8, UR7, PT ;  /* 0x0000000708007c0c */ /* 0x000fda000bf01070 */
[----:B0-----:R-:W-:Y:S05]  /*0150*/  @P0 BRA `(.L_x_0) ;  /* 0x0000005000540947 */ /* 0x001fea0003800000 */
[----:B------:R-:W0:Y:S01]  /*0160*/  I2F.U32.RP R9, UR7 ;  /* 0x0000000700097d06 */ /* 0x000e220008209000 */
[----:B------:R-:W1:Y:S01]  /*0170*/  LDCU UR6, c[0x0][0x380] ;  /* 0x00007000ff0677ac */ /* 0x000e620008000800 */
[----:B------:R-:W-:-:S06]  /*0180*/  ISETP.NE.U32.AND P2, PT, RZ, UR7, PT ;  /* 0x00000007ff007c0c */ /* 0x000fcc000bf45070 */
[----:B0-----:R-:W0:Y:S02]  /*0190*/  MUFU.RCP R9, R9 ;  /* 0x0000000900097308 */ /* 0x001e240000001000 */
[----:B0-----:R-:W-:Y:S02]  /*01a0*/  VIADD R6, R9, 0xffffffe ;  /* 0x0ffffffe09067836 */ /* 0x001fe40000000000 */
[----:B------:R-:W-:-:S04]  /*01b0*/  IMAD.MOV.U32 R9, RZ, RZ, RZ ;  /* 0x000000ffff097224 */ /* 0x000fc800078e00ff */
[----:B------:R0:W2:Y:S02]  /*01c0*/  F2I.FTZ.U32.TRUNC.NTZ R7, R6 ;  /* 0x0000000600077305 */ /* 0x0000a4000021f000 */
[----:B0-----:R-:W-:Y:S02]  /*01d0*/  IMAD.MOV.U32 R6, RZ, RZ, RZ ;  /* 0x000000ffff067224 */ /* 0x001fe400078e00ff */
[----:B--2---:R-:W-:-:S04]  /*01e0*/  IMAD.MOV R11, RZ, RZ, -R7 ;  /* 0x000000ffff0b7224 */ /* 0x004fc800078e0a07 */
[----:B------:R-:W-:-:S04]  /*01f0*/  IMAD R11, R11, UR7, RZ ;  /* 0x000000070b0b7c24 */ /* 0x000fc8000f8e02ff */
[----:B------:R-:W-:-:S04]  /*0200*/  IMAD.HI.U32 R7, R7, R11, R6 ;  /* 0x0000000b07077227 */ /* 0x000fc800078e0006 */
[----:B------:R-:W-:Y:S02]  /*0210*/  IMAD.MOV.U32 R6, RZ, RZ, RZ ;  /* 0x000000ffff067224 */ /* 0x000fe400078e00ff */
[----:B------:R-:W-:-:S04]  /*0220*/  IMAD.HI.U32 R7, R7, R8, RZ ;  /* 0x0000000807077227 */ /* 0x000fc800078e00ff */
[----:B------:R-:W-:-:S04]  /*0230*/  IMAD.MOV R11, RZ, RZ, -R7 ;  /* 0x000000ffff0b7224 */ /* 0x000fc800078e0a07 */
[----:B------:R-:W-:Y:S02]  /*0240*/  IMAD R8, R11, UR7, R8 ;  /* 0x000000070b087c24 */ /* 0x000fe4000f8e0208 */
[----:B-1----:R-:W-:-:S03]  /*0250*/  IMAD.U32 R11, RZ, RZ, UR6 ;  /* 0x00000006ff0b7e24 */ /* 0x002fc6000f8e00ff */
[----:B------:R-:W-:-:S13]  /*0260*/  ISETP.GE.U32.AND P0, PT, R8, UR7, PT ;  /* 0x0000000708007c0c */ /* 0x000fda000bf06070 */
[----:B------:R-:W-:Y:S02]  /*0270*/  @P0 VIADD R8, R8, -UR7 ;  /* 0x8000000708080c36 */ /* 0x000fe40008000000 */
[----:B------:R-:W-:-:S03]  /*0280*/  @P0 VIADD R7, R7, 0x1 ;  /* 0x0000000107070836 */ /* 0x000fc60000000000 */
[----:B------:R-:W-:-:S13]  /*0290*/  ISETP.GE.U32.AND P1, PT, R8, UR7, PT ;  /* 0x0000000708007c0c */ /* 0x000fda000bf26070 */
[----:B------:R-:W-:Y:S01]  /*02a0*/  @P1 VIADD R7, R7, 0x1 ;  /* 0x0000000107071836 */ /* 0x000fe20000000000 */
[----:B------:R-:W-:-:S04]  /*02b0*/  @!P2 LOP3.LUT R7, RZ, UR7, RZ, 0x33, !PT ;  /* 0x00000007ff07ac12 */ /* 0x000fc8000f8e33ff */
[----:B------:R-:W-:-:S07]  /*02c0*/  VIMNMX.U32 R8, PT, PT, R7, 0x1, !PT ;  /* 0x0000000107087848 */ /* 0x000fce0007fe0000 */
.L_x_53:
[----:B0-----:R-:W0:Y:S01]  /*02d0*/  S2R R10, SR_TID.X ;  /* 0x00000000000a7919 */ /* 0x001e220000002100 */
[----:B-1----:R-:W1:Y:S01]  /*02e0*/  LDCU UR4, c[0x0][0x380] ;  /* 0x00007000ff0477ac */ /* 0x002e620008000800 */
[C---:B---3--:R-:W-:Y:S01]  /*02f0*/  IMAD R20, R9.reuse, UR7, RZ ;  /* 0x0000000709147c24 */ /* 0x048fe2000f8e02ff */
[----:B------:R-:W-:Y:S01]  /*0300*/  BSSY.RECONVERGENT B0, `(.L_x_1) ;  /* 0x0000473000007945 */ /* 0x000fe20003800200 */
[----:B------:R-:W0:Y:S02]  /*0310*/  S2R R7, SR_TID.Y ;  /* 0x0000000000077919 */ /* 0x000e240000002200 */
[----:B0-----:R-:W-:Y:S01]  /*0320*/  LOP3.LUT P0, RZ, R10, R7, RZ, 0xfc, !PT ;  /* 0x000000070aff7212 */ /* 0x001fe2000780fcff */
[----:B------:R-:W-:Y:S02]  /*0330*/  IMAD R10, R0, R9, RZ ;  /* 0x00000009000a7224 */ /* 0x000fe400078e02ff */
[----:B-1----:R-:W-:Y:S02]  /*0340*/  IMAD.U32 R7, RZ, RZ, UR4 ;  /* 0x00000004ff077e24 */ /* 0x002fe4000f8e00ff */
[----:B------:R-:W-:-:S02]  /*0350*/  VIADD R9, R9, 0x1 ;  /* 0x0000000109097836 */ /* 0x000fc40000000000 */
[----:B------:R-:W-:Y:S01]  /*0360*/  IMAD.IADD R12, R7, 0x1, -R20 ;  /* 0x00000001070c7824 */ /* 0x000fe200078e0a14 */
[----:B------:R-:W-:Y:S02]  /*0370*/  ISETP.EQ.OR P0, PT, R10, R7, P0 ;  /* 0x000000070a00720c */ /* 0x000fe40000702670 */
[----:B------:R-:W-:-:S11]  /*0380*/  ISETP.NE.AND P2, PT, R9, R8, PT ;  /* 0x000000080900720c */ /* 0x000fd60003f45270 */
[----:B--2---:R-:W-:Y:S05]  /*0390*/  @P0 BRA `(.L_x_2) ;  /* 0x0000004400a40947 */ /* 0x004fea0003800000 */
[----:B------:R-:W-:Y:S01]  /*03a0*/  VIMNMX.U32 R13, PT, PT, R0, R11, PT ;  /* 0x0000000b000d7248 */ /* 0x000fe20003fe0000 */
[----:B------:R-:W-:-:S03]  /*03b0*/  IMAD.MOV.U32 R14, RZ, RZ, RZ ;  /* 0x000000ffff0e7224 */ /* 0x000fc600078e00ff */
[----:B------:R-:W-:Y:S02]  /*03c0*/  ISETP.GE.U32.AND P3, PT, R13, 0x4, PT ;  /* 0x000000040d00780c */ /* 0x000fe40003f66070 */
[----:B------:R-:W-:-:S05]  /*03d0*/  VIMNMX.U32 R13, PT, PT, R12, UR7, PT ;  /* 0x000000070c0d7c48 */ /* 0x000fca000bfe0000 */
[----:B------:R-:W-:-:S06]  /*03e0*/  IMAD.SHL.U32 R13, R13, 0x4, RZ ;  /* 0x000000040d0d7824 */ /* 0x000fcc00078e00ff */
[----:B------:R-:W-:Y:S05]  /*03f0*/  @!P3 BRA `(.L_x_3) ;  /* 0x0000001000c8b947 */ /* 0x000fea0003800000 */
[----:B------:R-:W-:-:S07]  /*0400*/  IMAD.MOV.U32 R18, RZ, RZ, RZ ;  /* 0x000000ffff127224 */ /* 0x000fce00078e00ff */
.L_x_16:
[----:B0-----:R-:W0:Y:S01]  /*0410*/  S2R R14, SR_CgaCtaId ;  /* 0x00000000000e7919 */ /* 0x001e220000008800 */
[----:B-1----:R-:W1:Y:S01]  /*0420*/  LDCU UR4, c[0x0][0x380] ;  /* 0x00007000ff0477ac */ /* 0x002e620008000800 */
[----:B------:R-:W-:Y:S01]  /*0430*/  ISETP.NE.AND P4, PT, R12, RZ, PT ;  /* 0x000000ff0c00720c */ /* 0x000fe20003f85270 */
[----:B---3--:R-:W-:Y:S01]  /*0440*/  IMAD R19, R18, UR7, RZ ;  /* 0x0000000712137c24 */ /* 0x008fe2000f8e02ff */
[----:B------:R-:W-:Y:S01]  /*0450*/  MOV R7, 0x400 ;  /* 0x0000040000077802 */ /* 0x000fe20000000f00 */
[----:B------:R-:W-:-:S03]  /*0460*/  IMAD.IADD R21, R3, 0x1, R18 ;  /* 0x0000000103157824 */ /* 0x000fc600078e0212 */
[----:B0-----:R-:W-:Y:S01]  /*0470*/  LEA R14, R14, R7, 0x18 ;  /* 0x000000070e0e7211 */ /* 0x001fe200078ec0ff */
[----:B-1----:R-:W-:-:S04]  /*0480*/  IMAD.U32 R7, RZ, RZ, UR4 ;  /* 0x00000004ff077e24 */ /* 0x002fc8000f8e00ff */
[----:B------:R-:W-:Y:S02]  /*0490*/  IMAD R19, R19, 0x4, R14 ;  /* 0x0000000413137824 */ /* 0x000fe400078e020e */
[----:B------:R-:W-:Y:S01]  /*04a0*/  IMAD R21, R21, R7, R20 ;  /* 0x0000000715157224 */ /* 0x000fe200078e0214 */
[----:B--2---:R-:W-:Y:S06]  /*04b0*/  @!P4 BRA `(.L_x_4) ;  /* 0x0000000000f8c947 */ /* 0x004fec0003800000 */
[----:B------:R-:W0:Y:S01]  /*04c0*/  LDC.64 R16, c[0x0][0x388] ;  /* 0x0000e200ff107b82 */ /* 0x000e220000000a00 */
[----:B------:R-:W-:Y:S01]  /*04d0*/  ISETP.GT.U32.AND P0, PT, R13, RZ, PT ;  /* 0x000000ff0d00720c */ /* 0x000fe20003f04070 */
[----:B------:R-:W-:Y:S02]  /*04e0*/  IMAD.MOV.U32 R24, RZ, RZ, RZ ;  /* 0x000000ffff187224 */ /* 0x000fe400078e00ff */
[----:B------:R-:W-:Y:S01]  /*04f0*/  IMAD.MOV.U32 R23, RZ, RZ, RZ ;  /* 0x000000ffff177224 */ /* 0x000fe200078e00ff */
[----:B------:R-:W-:Y:S01]  /*0500*/  ISETP.GT.U32.AND.EX P0, PT, RZ, RZ, PT, P0 ;  /* 0x000000ffff00720c */ /* 0x000fe20003f04100 */
[----:B0-----:R-:W-:-:S12]  /*0510*/  IMAD.WIDE.U32 R16, R21, 0x4, R16 ;  /* 0x0000000415107825 */ /* 0x001fd800078e0010 */
[----:B------:R-:W-:-:S05]  /*0520*/  @!P0 IADD3 R14, P1, PT, R16, R24, RZ ;  /* 0x00000018100e8210 */ /* 0x000fca0007f3e0ff */
[----:B------:R-:W-:-:S06]  /*0530*/  @!P0 IMAD.X R15, R17, 0x1, R23, P1 ;  /* 0x00000001110f8824 */ /* 0x000fcc00008e0617 */
[----:B------:R-:W2:Y:S01]  /*0540*/  @!P0 LDG.E.U8 R15, desc[UR8][R14.64] ;  /* 0x000000080e0f8981 */ /* 0x000ea2000c1e1100 */
[----:B------:R-:W-:Y:S02]  /*0550*/  @!P0 IMAD.MOV.U32 R24, RZ, RZ, 0x1 ;  /* 0x00000001ff188424 */ /* 0x000fe400078e00ff */
[----:B------:R-:W-:-:S03]  /*0560*/  @!P0 IMAD.MOV.U32 R23, RZ, RZ, RZ ;  /* 0x000000ffff178224 */ /* 0x000fc600078e00ff */
[CC--:B------:R-:W-:Y:S02]  /*0570*/  IADD3 R22, P6, PT, R13.reuse, -R24.reuse, RZ ;  /* 0x800000180d167210 */ /* 0x0c0fe40007fde0ff */
[----:B------:R-:W-:Y:S02]  /*0580*/  ISETP.GT.U32.AND P5, PT, R13, R24, PT ;  /* 0x000000180d00720c */ /* 0x000fe40003fa4070 */
[----:B------:R-:W-:Y:S01]  /*0590*/  ISETP.LE.U32.AND P1, PT, R22, 0x3, PT ;  /* 0x000000031600780c */ /* 0x000fe20003f23070 */
[----:B------:R-:W-:Y:S01]  /*05a0*/  IMAD.X R22, RZ, RZ, ~R23, P6 ;  /* 0x000000ffff167224 */ /* 0x000fe200030e0e17 */
[----:B------:R-:W-:-:S04]  /*05b0*/  ISETP.GT.U32.AND.EX P5, PT, RZ, R23, PT, P5 ;  /* 0x00000017ff00720c */ /* 0x000fc80003fa4150 */
[----:B------:R-:W-:Y:S01]  /*05c0*/  ISETP.LE.U32.OR.EX P1, PT, R22, RZ, !P5, P1 ;  /* 0x000000ff1600720c */ /* 0x000fe20006f23510 */
[----:B------:R-:W-:-:S05]  /*05d0*/  IMAD.MOV.U32 R22, RZ, RZ, R19 ;  /* 0x000000ffff167224 */ /* 0x000fca00078e0013 */
[----:B--2---:R0:W-:Y:S02]  /*05e0*/  @!P0 STS.U8 [R22], R15 ;  /* 0x0000000f16008388 */ /* 0x0041e40000000000 */
[----:B0-----:R-:W-:-:S05]  /*05f0*/  @!P0 VIADD R22, R22, 0x1 ;  /* 0x0000000116168836 */ /* 0x001fca0000000000 */
[----:B------:R-:W-:Y:S05]  /*0600*/  @P1 BRA `(.L_x_5) ;  /* 0x00000000004c1947 */ /* 0x000fea0003800000 */
[----:B------:R-:W-:Y:S02]  /*0610*/  IADD3 R25, P1, PT, R13, -0x3, RZ ;  /* 0xfffffffd0d197810 */ /* 0x000fe40007f3e0ff */
[----:B------:R-:W-:-:S03]  /*0620*/  PLOP3.LUT P0, PT, PT, PT, PT, 0x8, 0x80 ;  /* 0x000000000080781c */ /* 0x000fc60003f0e170 */
[----:B------:R-:W-:-:S10]  /*0630*/  IMAD.X R26, RZ, RZ, -0x1, P1 ;  /* 0xffffffffff1a7424 */ /* 0x000fd400008e06ff */
.L_x_6:
[----:B------:R-:W-:-:S05]  /*0640*/  IADD3 R14, P1, PT, R16, R24, RZ ;  /* 0x00000018100e7210 */ /* 0x000fca0007f3e0ff */
[----:B------:R-:W-:-:S05]  /*0650*/  IMAD.X R15, R17, 0x1, R23, P1 ;  /* 0x00000001110f7824 */ /* 0x000fca00008e0617 */
[----:B------:R-:W2:Y:S04]  /*0660*/  LDG.E.U8 R27, desc[UR8][R14.64] ;  /* 0x000000080e1b7981 */ /* 0x000ea8000c1e1100 */
[----:B------:R-:W3:Y:S04]  /*0670*/  LDG.E.U8 R29, desc[UR8][R14.64+0x1] ;  /* 0x000001080e1d7981 */ /* 0x000ee8000c1e1100 */
[----:B------:R-:W4:Y:S01]  /*0680*/  LDG.E.U8 R28, desc[UR8][R14.64+0x2] ;  /* 0x000002080e1c7981 */ /* 0x000f22000c1e1100 */
[----:B------:R-:W-:-:S04]  /*0690*/  IADD3 R24, P5, PT, R24, 0x4, RZ ;  /* 0x0000000418187810 */ /* 0x000fc80007fbe0ff */
[----:B------:R-:W-:Y:S01]  /*06a0*/  ISETP.GE.U32.AND P1, PT, R24, R25, PT ;  /* 0x000000191800720c */ /* 0x000fe20003f26070 */
[----:B------:R-:W-:Y:S01]  /*06b0*/  IMAD.X R23, RZ, RZ, R23, P5 ;  /* 0x000000ffff177224 */ /* 0x000fe200028e0617 */
[----:B--2---:R0:W-:Y:S04]  /*06c0*/  STS.U8 [R22], R27 ;  /* 0x0000001b16007388 */ /* 0x0041e80000000000 */
[----:B0-----:R-:W2:Y:S01]  /*06d0*/  LDG.E.U8 R27, desc[UR8][R14.64+0x3] ;  /* 0x000003080e1b7981 */ /* 0x001ea2000c1e1100 */
[----:B------:R-:W-:-:S03]  /*06e0*/  ISETP.GE.U32.AND.EX P1, PT, R23, R26, PT, P1 ;  /* 0x0000001a1700720c */ /* 0x000fc60003f26110 */
[----:B---3--:R-:W-:Y:S04]  /*06f0*/  STS.U8 [R22+0x1], R29 ;  /* 0x0000011d16007388 */ /* 0x008fe80000000000 */
[----:B----4-:R-:W-:Y:S04]  /*0700*/  STS.U8 [R22+0x2], R28 ;  /* 0x0000021c16007388 */ /* 0x010fe80000000000 */
[----:B--2---:R0:W-:Y:S02]  /*0710*/  STS.U8 [R22+0x3], R27 ;  /* 0x0000031b16007388 */ /* 0x0041e40000000000 */
[----:B0-----:R-:W-:Y:S01]  /*0720*/  VIADD R22, R22, 0x4 ;  /* 0x0000000416167836 */ /* 0x001fe20000000000 */
[----:B------:R-:W-:Y:S06]  /*0730*/  @!P1 BRA `(.L_x_6) ;  /* 0xfffffffc00c09947 */ /* 0x000fec000383ffff */
.L_x_5:
[CC--:B------:R-:W-:Y:S02]  /*0740*/  IADD3 R14, P6, PT, R13.reuse, -R24.reuse, RZ ;  /* 0x800000180d0e7210 */ /* 0x0c0fe40007fde0ff */
[----:B------:R-:W-:Y:S02]  /*0750*/  ISETP.GT.U32.AND P5, PT, R13, R24, PT ;  /* 0x000000180d00720c */ /* 0x000fe40003fa4070 */
[----:B------:R-:W-:Y:S01]  /*0760*/  ISETP.LE.U32.AND P1, PT, R14, 0x1, PT ;  /* 0x000000010e00780c */ /* 0x000fe20003f23070 */
[----:B------:R-:W-:Y:S01]  /*0770*/  IMAD.X R14, RZ, RZ, ~R23, P6 ;  /* 0x000000ffff0e7224 */ /* 0x000fe200030e0e17 */
[----:B------:R-:W-:-:S04]  /*0780*/  ISETP.GT.U32.AND.EX P5, PT, RZ, R23, PT, P5 ;  /* 0x00000017ff00720c */ /* 0x000fc80003fa4150 */
[----:B------:R-:W-:-:S13]  /*0790*/  ISETP.LE.U32.OR.EX P1, PT, R14, RZ, !P5, P1 ;  /* 0x000000ff0e00720c */ /* 0x000fda0006f23510 */
[----:B------:R-:W-:Y:S02]  /*07a0*/  @!P1 IADD3 R14, P6, PT, R16, R24, RZ ;  /* 0x00000018100e9210 */ /* 0x000fe40007fde0ff */
[----:B------:R-:W-:Y:S02]  /*07b0*/  @!P1 IADD3 R24, P5, PT, R24, 0x2, RZ ;  /* 0x0000000218189810 */ /* 0x000fe40007fbe0ff */
[----:B------:R-:W-:Y:S01]  /*07c0*/  @!P1 PLOP3.LUT P0, PT, PT, PT, PT, 0x8, 0x80 ;  /* 0x000000000080981c */ /* 0x000fe20003f0e170 */
[--C-:B------:R-:W-:Y:S02]  /*07d0*/  @!P1 IMAD.X R15, R17, 0x1, R23.reuse, P6 ;  /* 0x00000001110f9824 */ /* 0x100fe400030e0617 */
[----:B------:R-:W-:Y:S01]  /*07e0*/  @!P1 IMAD.X R23, RZ, RZ, R23, P5 ;  /* 0x000000ffff179224 */ /* 0x000fe200028e0617 */
[----:B------:R-:W-:Y:S02]  /*07f0*/  ISETP.LT.U32.AND P5, PT, R24, R13, PT ;  /* 0x0000000d1800720c */ /* 0x000fe40003fa1070 */
[----:B------:R-:W2:Y:S02]  /*0800*/  @!P1 LDG.E.U8 R25, desc[UR8][R14.64] ;  /* 0x000000080e199981 */ /* 0x000ea4000c1e1100 */
[----:B------:R-:W-:-:S02]  /*0810*/  ISETP.LT.U32.OR.EX P0, PT, R23, RZ, P0, P5 ;  /* 0x000000ff1700720c */ /* 0x000fc40000701550 */
[----:B------:R-:W3:Y:S11]  /*0820*/  @!P1 LDG.E.U8 R27, desc[UR8][R14.64+0x1] ;  /* 0x000001080e1b9981 */ /* 0x000ef6000c1e1100 */
[----:B------:R-:W-:-:S05]  /*0830*/  @P0 IADD3 R16, P5, PT, R16, R24, RZ ;  /* 0x0000001810100210 */ /* 0x000fca0007fbe0ff */
[----:B------:R-:W-:-:S06]  /*0840*/  @P0 IMAD.X R17, R17, 0x1, R23, P5 ;  /* 0x0000000111110824 */ /* 0x000fcc00028e0617 */
[----:B------:R-:W4:Y:S04]  /*0850*/  @P0 LDG.E.U8 R17, desc[UR8][R16.64] ;  /* 0x0000000810110981 */ /* 0x000f28000c1e1100 */
[----:B--2---:R-:W-:Y:S04]  /*0860*/  @!P1 STS.U8 [R22], R25 ;  /* 0x0000001916009388 */ /* 0x004fe80000000000 */
[----:B---3--:R0:W-:Y:S02]  /*0870*/  @!P1 STS.U8 [R22+0x1], R27 ;  /* 0x0000011b16009388 */ /* 0x0081e40000000000 */
[----:B0-----:R-:W-:-:S05]  /*0880*/  @!P1 VIADD R22, R22, 0x2 ;  /* 0x0000000216169836 */ /* 0x001fca0000000000 */
[----:B----4-:R0:W-:Y:S02]  /*0890*/  @P0 STS.U8 [R22], R17 ;  /* 0x0000001116000388 */ /* 0x0101e40000000000 */
.L_x_4:
[----:B------:R-:W-:Y:S01]  /*08a0*/  IMAD.U32 R14, RZ, RZ, UR7 ;  /* 0x00000007ff0e7e24 */ /* 0x000fe2000f8e00ff */
[----:B------:R-:W-:-:S03]  /*08b0*/  IADD3 R21, PT, PT, R21, R7, RZ ;  /* 0x0000000715157210 */ /* 0x000fc60007ffe0ff */
[----:B------:R-:W-:Y:S01]  /*08c0*/  IMAD R19, R14, 0x4, R19 ;  /* 0x000000040e137824 */ /* 0x000fe200078e0213 */
[----:B------:R-:W-:Y:S06]  /*08d0*/  @!P4 BRA `(.L_x_7) ;  /* 0x000000040004c947 */ /* 0x000fec0003800000 */
[----:B0-----:R-:W0:Y:S01]  /*08e0*/  LDC.64 R16, c[0x0][0x388] ;  /* 0x0000e200ff107b82 */ /* 0x001e220000000a00 */
[----:B------:R-:W-:Y:S02]  /*08f0*/  ISETP.GT.U32.AND P0, PT, R13, RZ, PT ;  /* 0x000000ff0d00720c */ /* 0x000fe40003f04070 */
[----:B------:R-:W-:Y:S02]  /*0900*/  CS2R R22, SRZ ;  /* 0x0000000000167805 */ /* 0x000fe4000001ff00 */
[----:B------:R-:W-:Y:S01]  /*0910*/  ISETP.GT.U32.AND.EX P0, PT, RZ, RZ, PT, P0 ;  /* 0x000000ffff00720c */ /* 0x000fe20003f04100 */
[----:B0-----:R-:W-:-:S12]  /*0920*/  IMAD.WIDE.U32 R16, R21, 0x4, R16 ;  /* 0x0000000415107825 */ /* 0x001fd800078e0010 */
[----:B------:R-:W-:-:S05]  /*0930*/  @!P0 IADD3 R14, P1, PT, R16, R22, RZ ;  /* 0x00000016100e8210 */ /* 0x000fca0007f3e0ff */
[----:B------:R-:W-:-:S05]  /*0940*/  @!P0 IMAD.X R15, R17, 0x1, R23, P1 ;  /* 0x00000001110f8824 */ /* 0x000fca00008e0617 */
[----:B------:R-:W2:Y:S01]  /*0950*/  @!P0 LDG.E.U8 R14, desc[UR8][R14.64] ;  /* 0x000000080e0e8981 */ /* 0x000ea2000c1e1100 */
[----:B------:R-:W-:Y:S02]  /*0960*/  @!P0 IMAD.IADD R25, R19, 0x1, R22 ;  /* 0x0000000113198824 */ /* 0x000fe400078e0216 */
        /* <DEDUP_REMOVED lines=8> */
[----:B--2---:R0:W-:-:S12]  /*09f0*/  @!P0 STS.U8 [R25], R14 ;  /* 0x0000000e19008388 */ /* 0x0041d80000000000 */
[----:B------:R-:W-:Y:S05]  /*0a00*/  @P1 BRA `(.L_x_8) ;  /* 0x0000000000581947 */ /* 0x000fea0003800000 */
[----:B0-----:R-:W-:Y:S02]  /*0a10*/  IADD3 R25, P1, PT, R13, -0x3, RZ ;  /* 0xfffffffd0d197810 */ /* 0x001fe40007f3e0ff */
[----:B------:R-:W-:-:S03]  /*0a20*/  PLOP3.LUT P0, PT, PT, PT, PT, 0x8, 0x80 ;  /* 0x000000000080781c */ /* 0x000fc60003f0e170 */
[----:B------:R-:W-:-:S10]  /*0a30*/  IMAD.X R24, RZ, RZ, -0x1, P1 ;  /* 0xffffffffff187424 */ /* 0x000fd400008e06ff */
.L_x_9:
[----:B------:R-:W-:-:S05]  /*0a40*/  IADD3 R14, P1, PT, R16, R22, RZ ;  /* 0x00000016100e7210 */ /* 0x000fca0007f3e0ff */
[----:B------:R-:W-:-:S05]  /*0a50*/  IMAD.X R15, R17, 0x1, R23, P1 ;  /* 0x00000001110f7824 */ /* 0x000fca00008e0617 */
[----:B-1----:R-:W2:Y:S01]  /*0a60*/  LDG.E.U8 R26, desc[UR8][R14.64] ;  /* 0x000000080e1a7981 */ /* 0x002ea2000c1e1100 */
[----:B------:R-:W-:-:S03]  /*0a70*/  IMAD.IADD R27, R19, 0x1, R22 ;  /* 0x00000001131b7824 */ /* 0x000fc600078e0216 */
[----:B------:R-:W3:Y:S01]  /*0a80*/  LDG.E.U8 R28, desc[UR8][R14.64+0x1] ;  /* 0x000001080e1c7981 */ /* 0x000ee2000c1e1100 */
[----:B------:R-:W-:-:S03]  /*0a90*/  IADD3 R29, PT, PT, R19, 0x1, R22 ;  /* 0x00000001131d7810 */ /* 0x000fc60007ffe016 */
[----:B--2---:R0:W-:Y:S04]  /*0aa0*/  STS.U8 [R27], R26 ;  /* 0x0000001a1b007388 */ /* 0x0041e80000000000 */
[----:B---3--:R1:W-:Y:S04]  /*0ab0*/  STS.U8 [R29], R28 ;  /* 0x0000001c1d007388 */ /* 0x0083e80000000000 */
[----:B0-----:R-:W2:Y:S04]  /*0ac0*/  LDG.E.U8 R26, desc[UR8][R14.64+0x2] ;  /* 0x000002080e1a7981 */ /* 0x001ea8000c1e1100 */
[----:B-1----:R-:W3:Y:S01]  /*0ad0*/  LDG.E.U8 R28, desc[UR8][R14.64+0x3] ;  /* 0x000003080e1c7981 */ /* 0x002ee2000c1e1100 */
[----:B------:R-:W-:-:S02]  /*0ae0*/  IADD3 R27, PT, PT, R19, 0x2, R22 ;  /* 0x00000002131b7810 */ /* 0x000fc40007ffe016 */
[----:B------:R-:W-:Y:S02]  /*0af0*/  IADD3 R29, PT, PT, R19, 0x3, R22 ;  /* 0x00000003131d7810 */ /* 0x000fe40007ffe016 */
[----:B------:R-:W-:-:S05]  /*0b00*/  IADD3 R22, P1, PT, R22, 0x4, RZ ;  /* 0x0000000416167810 */ /* 0x000fca0007f3e0ff */
[----:B------:R-:W-:Y:S01]  /*0b10*/  IMAD.X R23, RZ, RZ, R23, P1 ;  /* 0x000000ffff177224 */ /* 0x000fe200008e0617 */
[----:B------:R-:W-:-:S04]  /*0b20*/  ISETP.GE.U32.AND P1, PT, R22, R25, PT ;  /* 0x000000191600720c */ /* 0x000fc80003f26070 */
[----:B------:R-:W-:Y:S01]  /*0b30*/  ISETP.GE.U32.AND.EX P1, PT, R23, R24, PT, P1 ;  /* 0x000000181700720c */ /* 0x000fe20003f26110 */
[----:B--2---:R1:W-:Y:S04]  /*0b40*/  STS.U8 [R27], R26 ;  /* 0x0000001a1b007388 */ /* 0x0043e80000000000 */
[----:B---3--:R1:W-:Y:S08]  /*0b50*/  STS.U8 [R29], R28 ;  /* 0x0000001c1d007388 */ /* 0x0083f00000000000 */
[----:B------:R-:W-:Y:S05]  /*0b60*/  @!P1 BRA `(.L_x_9) ;  /* 0xfffffffc00b49947 */ /* 0x000fea000383ffff */
.L_x_8:
[CC--:B0-----:R-:W-:Y:S02]  /*0b70*/  IADD3 R14, P6, PT, R13.reuse, -R22.reuse, RZ ;  /* 0x800000160d0e7210 */ /* 0x0c1fe40007fde0ff */
[----:B------:R-:W-:Y:S02]  /*0b80*/  ISETP.GT.U32.AND P5, PT, R13, R22, PT ;  /* 0x000000160d00720c */ /* 0x000fe40003fa4070 */
[----:B------:R-:W-:Y:S01]  /*0b90*/  ISETP.LE.U32.AND P1, PT, R14, 0x1, PT ;  /* 0x000000010e00780c */ /* 0x000fe20003f23070 */
[----:B------:R-:W-:Y:S01]  /*0ba0*/  IMAD.X R14, RZ, RZ, ~R23, P6 ;  /* 0x000000ffff0e7224 */ /* 0x000fe200030e0e17 */
[----:B------:R-:W-:-:S04]  /*0bb0*/  ISETP.GT.U32.AND.EX P5, PT, RZ, R23, PT, P5 ;  /* 0x00000017ff00720c */ /* 0x000fc80003fa4150 */
[----:B------:R-:W-:-:S13]  /*0bc0*/  ISETP.LE.U32.OR.EX P1, PT, R14, RZ, !P5, P1 ;  /* 0x000000ff0e00720c */ /* 0x000fda0006f23510 */
[----:B------:R-:W-:Y:S01]  /*0bd0*/  @!P1 IADD3 R14, P6, PT, R16, R22, RZ ;  /* 0x00000016100e9210 */ /* 0x000fe20007fde0ff */
[C-C-:B-1----:R-:W-:Y:S01]  /*0be0*/  @!P1 IMAD.IADD R26, R19.reuse, 0x1, R22.reuse ;  /* 0x00000001131a9824 */ /* 0x142fe200078e0216 */
[----:B------:R-:W-:Y:S02]  /*0bf0*/  @!P1 IADD3 R24, PT, PT, R19, 0x1, R22 ;  /* 0x0000000113189810 */ /* 0x000fe40007ffe016 */
[----:B------:R-:W-:Y:S01]  /*0c00*/  @!P1 IADD3 R22, P5, PT, R22, 0x2, RZ ;  /* 0x0000000216169810 */ /* 0x000fe20007fbe0ff */
[----:B------:R-:W-:Y:S01]  /*0c10*/  @!P1 IMAD.X R15, R17, 0x1, R23, P6 ;  /* 0x00000001110f9824 */ /* 0x000fe200030e0617 */
[----:B------:R-:W-:-:S03]  /*0c20*/  @!P1 PLOP3.LUT P0, PT, PT, PT, PT, 0x8, 0x80 ;  /* 0x000000000080981c */ /* 0x000fc60003f0e170 */
[----:B------:R-:W-:Y:S01]  /*0c30*/  @!P1 IMAD.X R23, RZ, RZ, R23, P5 ;  /* 0x000000ffff179224 */ /* 0x000fe200028e0617 */
[----:B------:R-:W-:Y:S01]  /*0c40*/  ISETP.LT.U32.AND P5, PT, R22, R13, PT ;  /* 0x0000000d1600720c */ /* 0x000fe20003fa1070 */
[----:B------:R-:W2:Y:S03]  /*0c50*/  @!P1 LDG.E.U8 R25, desc[UR8][R14.64] ;  /* 0x000000080e199981 */ /* 0x000ea6000c1e1100 */
[----:B------:R-:W-:Y:S01]  /*0c60*/  ISETP.LT.U32.OR.EX P0, PT, R23, RZ, P0, P5 ;  /* 0x000000ff1700720c */ /* 0x000fe20000701550 */
[----:B------:R-:W3:-:S12]  /*0c70*/  @!P1 LDG.E.U8 R27, desc[UR8][R14.64+0x1] ;  /* 0x000001080e1b9981 */ /* 0x000ed8000c1e1100 */
[----:B------:R-:W-:-:S05]  /*0c80*/  @P0 IADD3 R16, P5, PT, R16, R22, RZ ;  /* 0x0000001610100210 */ /* 0x000fca0007fbe0ff */
[----:B------:R-:W-:-:S05]  /*0c90*/  @P0 IMAD.X R17, R17, 0x1, R23, P5 ;  /* 0x0000000111110824 */ /* 0x000fca00028e0617 */
[----:B------:R-:W4:Y:S01]  /*0ca0*/  @P0 LDG.E.U8 R16, desc[UR8][R16.64] ;  /* 0x0000000810100981 */ /* 0x000f22000c1e1100 */
[----:B------:R-:W-:-:S03]  /*0cb0*/  @P0 IMAD.IADD R23, R19, 0x1, R22 ;  /* 0x0000000113170824 */ /* 0x000fc600078e0216 */
[----:B--2---:R1:W-:Y:S04]  /*0cc0*/  @!P1 STS.U8 [R26], R25 ;  /* 0x000000191a009388 */ /* 0x0043e80000000000 */
[----:B---3--:R1:W-:Y:S04]  /*0cd0*/  @!P1 STS.U8 [R24], R27 ;  /* 0x0000001b18009388 */ /* 0x0083e80000000000 */
[----:B----4-:R1:W-:Y:S02]  /*0ce0*/  @P0 STS.U8 [R23], R16 ;  /* 0x0000001017000388 */ /* 0x0103e40000000000 */
.L_x_7:
[----:B------:R-:W-:Y:S02]  /*0cf0*/  IMAD.U32 R14, RZ, RZ, UR7 ;  /* 0x00000007ff0e7e24 */ /* 0x000fe4000f8e00ff */
[----:B------:R-:W-:Y:S02]  /*0d00*/  IMAD.IADD R21, R21, 0x1, R7 ;  /* 0x0000000115157824 */ /* 0x000fe400078e0207 */
[----:B------:R-:W-:Y:S01]  /*0d10*/  IMAD R19, R14, 0x4, R19 ;  /* 0x000000040e137824 */ /* 0x000fe200078e0213 */
[----:B------:R-:W-:Y:S06]  /*0d20*/  @!P4 BRA `(.L_x_10) ;  /* 0x000000040004c947 */ /* 0x000fec0003800000 */
[----:B01----:R-:W0:Y:S01]  /*0d30*/  LDC.64 R16, c[0x0][0x388] ;  /* 0x0000e200ff107b82 */ /* 0x003e220000000a00 */
        /* <DEDUP_REMOVED lines=21> */
.L_x_12:
        /* <DEDUP_REMOVED lines=19> */
.L_x_11:
        /* <DEDUP_REMOVED lines=24> */
.L_x_10:
[----:B------:R-:W-:Y:S05]  /*1140*/  @!P4 BRA `(.L_x_13) ;  /* 0x00000004005cc947 */ /* 0x000fea0003800000 */
[----:B------:R-:W3:Y:S01]  /*1150*/  LDC.64 R14, c[0x0][0x388] ;  /* 0x0000e200ff0e7b82 */ /* 0x000ee20000000a00 */
[----:B------:R-:W-:Y:S01]  /*1160*/  ISETP.GT.U32.AND P0, PT, R13, RZ, PT ;  /* 0x000000ff0d00720c */ /* 0x000fe20003f04070 */
[----:B-12---:R-:W-:Y:S02]  /*1170*/  IMAD.IADD R24, R21, 0x1, R7 ;  /* 0x0000000115187824 */ /* 0x006fe400078e0207 */
[----:B0-----:R-:W-:Y:S01]  /*1180*/  IMAD.MOV.U32 R22, RZ, RZ, RZ ;  /* 0x000000ffff167224 */ /* 0x001fe200078e00ff */
[----:B------:R-:W-:Y:S01]  /*1190*/  ISETP.GT.U32.AND.EX P0, PT, RZ, RZ, PT, P0 ;  /* 0x000000ffff00720c */ /* 0x000fe20003f04100 */
[----:B------:R-:W-:Y:S01]  /*11a0*/  IMAD.MOV.U32 R17, RZ, RZ, RZ ;  /* 0x000000ffff117224 */ /* 0x000fe200078e00ff */
[----:B---3--:R-:W-:-:S04]  /*11b0*/  LEA R21, P1, R24, R14, 0x2 ;  /* 0x0000000e18157211 */ /* 0x008fc800078210ff */
[----:B------:R-:W-:-:S07]  /*11c0*/  LEA.HI.X R24, R24, R15, RZ, 0x2, P1 ;  /* 0x0000000f18187211 */ /* 0x000fce00008f14ff */
[----:B------:R-:W-:-:S05]  /*11d0*/  @!P0 IADD3 R14, P1, PT, R22, R21, RZ ;  /* 0x00000015160e8210 */ /* 0x000fca0007f3e0ff */
[----:B------:R-:W-:-:S05]  /*11e0*/  @!P0 IMAD.X R15, R17, 0x1, R24, P1 ;  /* 0x00000001110f8824 */ /* 0x000fca00008e0618 */
[----:B------:R0:W2:Y:S01]  /*11f0*/  @!P0 LDG.E.U8 R14, desc[UR8][R14.64] ;  /* 0x000000080e0e8981 */ /* 0x0000a2000c1e1100 */
[----:B------:R-:W-:Y:S01]  /*1200*/  MOV R23, UR7 ;  /* 0x0000000700177c02 */ /* 0x000fe20008000f00 */
[----:B------:R-:W-:-:S04]  /*1210*/  @!P0 IMAD.MOV.U32 R17, RZ, RZ, RZ ;  /* 0x000000ffff118224 */ /* 0x000fc800078e00ff */
[----:B------:R-:W-:Y:S02]  /*1220*/  @!P0 IMAD R16, R23, 0x4, R22 ;  /* 0x0000000417108824 */ /* 0x000fe400078e0216 */
[----:B------:R-:W-:Y:S02]  /*1230*/  @!P0 IMAD.MOV.U32 R22, RZ, RZ, 0x1 ;  /* 0x00000001ff168424 */ /* 0x000fe400078e00ff */
[----:B0-----:R-:W-:-:S03]  /*1240*/  @!P0 IMAD.IADD R15, R19, 0x1, R16 ;  /* 0x00000001130f8824 */ /* 0x001fc600078e0210 */
        /* <DEDUP_REMOVED lines=8> */
[----:B------:R-:W-:Y:S02]  /*12d0*/  IADD3 R23, P1, PT, R13, -0x3, RZ ;  /* 0xfffffffd0d177810 */ /* 0x000fe40007f3e0ff */
[----:B------:R-:W-:-:S03]  /*12e0*/  PLOP3.LUT P0, PT, PT, PT, PT, 0x8, 0x80 ;  /* 0x000000000080781c */ /* 0x000fc60003f0e170 */
[----:B------:R-:W-:-:S10]  /*12f0*/  IMAD.X R16, RZ, RZ, -0x1, P1 ;  /* 0xffffffffff107424 */ /* 0x000fd400008e06ff */
.L_x_15:
[----:B0-----:R-:W-:-:S05]  /*1300*/  IADD3 R14, P1, PT, R22, R21, RZ ;  /* 0x00000015160e7210 */ /* 0x001fca0007f3e0ff */
[----:B------:R-:W-:-:S05]  /*1310*/  IMAD.X R15, R17, 0x1, R24, P1 ;  /* 0x00000001110f7824 */ /* 0x000fca00008e0618 */
[----:B------:R-:W2:Y:S01]  /*1320*/  LDG.E.U8 R25, desc[UR8][R14.64] ;  /* 0x000000080e197981 */ /* 0x000ea2000c1e1100 */
[----:B------:R-:W-:Y:S02]  /*1330*/  IMAD.U32 R27, RZ, RZ, UR7 ;  /* 0x00000007ff1b7e24 */ /* 0x000fe4000f8e00ff */
[C---:B------:R-:W-:Y:S02]  /*1340*/  VIADD R28, R22.reuse, 0x1 ;  /* 0x00000001161c7836 */ /* 0x040fe40000000000 */
[----:B------:R-:W-:Y:S02]  /*1350*/  IMAD R26, R27, 0x4, R22 ;  /* 0x000000041b1a7824 */ /* 0x000fe400078e0216 */
[----:B------:R-:W-:Y:S02]  /*1360*/  VIADD R29, R22, 0x2 ;  /* 0x00000002161d7836 */ /* 0x000fe40000000000 */
[----:B------:R-:W-:Y:S02]  /*1370*/  IMAD.IADD R26, R19, 0x1, R26 ;  /* 0x00000001131a7824 */ /* 0x000fe400078e021a */
[----:B------:R-:W-:-:S02]  /*1380*/  IMAD R28, R27, 0x4, R28 ;  /* 0x000000041b1c7824 */ /* 0x000fc400078e021c */
[----:B------:R-:W3:Y:S04]  /*1390*/  LDG.E.U8 R27, desc[UR8][R14.64+0x1] ;  /* 0x000001080e1b7981 */ /* 0x000ee8000c1e1100 */
[----:B--2---:R0:W-:Y:S02]  /*13a0*/  STS.U8 [R26], R25 ;  /* 0x000000191a007388 */ /* 0x0041e40000000000 */
[----:B0-----:R-:W-:Y:S02]  /*13b0*/  IMAD.U32 R26, RZ, RZ, UR7 ;  /* 0x00000007ff1a7e24 */ /* 0x001fe4000f8e00ff */
[----:B------:R-:W2:Y:S02]  /*13c0*/  LDG.E.U8 R25, desc[UR8][R14.64+0x3] ;  /* 0x000003080e197981 */ /* 0x000ea4000c1e1100 */
[----:B------:R-:W-:-:S02]  /*13d0*/  IMAD R26, R26, 0x4, R29 ;  /* 0x000000041a1a7824 */ /* 0x000fc400078e021d */
[----:B------:R-:W4:Y:S01]  /*13e0*/  LDG.E.U8 R29, desc[UR8][R14.64+0x2] ;  /* 0x000002080e1d7981 */ /* 0x000f22000c1e1100 */
[C---:B------:R-:W-:Y:S02]  /*13f0*/  IMAD.IADD R28, R19.reuse, 0x1, R28 ;  /* 0x00000001131c7824 */ /* 0x040fe400078e021c */
[----:B------:R-:W-:-:S03]  /*1400*/  IMAD.IADD R26, R19, 0x1, R26 ;  /* 0x00000001131a7824 */ /* 0x000fc600078e021a */
[----:B---3--:R0:W-:Y:S02]  /*1410*/  STS.U8 [R28], R27 ;  /* 0x0000001b1c007388 */ /* 0x0081e40000000000 */
[----:B0-----:R-:W-:Y:S02]  /*1420*/  IMAD.U32 R27, RZ, RZ, UR7 ;  /* 0x00000007ff1b7e24 */ /* 0x001fe4000f8e00ff */
[----:B----4-:R0:W-:Y:S02]  /*1430*/  STS.U8 [R26], R29 ;  /* 0x0000001d1a007388 */ /* 0x0101e40000000000 */
[----:B0-----:R-:W-:-:S04]  /*1440*/  VIADD R26, R22, 0x3 ;  /* 0x00000003161a7836 */ /* 0x001fc80000000000 */
[----:B------:R-:W-:Y:S01]  /*1450*/  IMAD R26, R27, 0x4, R26 ;  /* 0x000000041b1a7824 */ /* 0x000fe200078e021a */
[----:B------:R-:W-:-:S03]  /*1460*/  IADD3 R22, P1, PT, R22, 0x4, RZ ;  /* 0x0000000416167810 */ /* 0x000fc60007f3e0ff */
[----:B------:R-:W-:Y:S02]  /*1470*/  IMAD.IADD R28, R19, 0x1, R26 ;  /* 0x00000001131c7824 */ /* 0x000fe400078e021a */
[----:B------:R-:W-:Y:S01]  /*1480*/  IMAD.X R17, RZ, RZ, R17, P1 ;  /* 0x000000ffff117224 */ /* 0x000fe200008e0611 */
[----:B------:R-:W-:Y:S02]  /*1490*/  ISETP.GE.U32.AND P1, PT, R22, R23, PT ;  /* 0x000000171600720c */ /* 0x000fe40003f26070 */
[----:B--2---:R1:W-:Y:S02]  /*14a0*/  STS.U8 [R28], R25 ;  /* 0x000000191c007388 */ /* 0x0043e40000000000 */
[----:B------:R-:W-:-:S13]  /*14b0*/  ISETP.GE.U32.AND.EX P1, PT, R17, R16, PT, P1 ;  /* 0x000000101100720c */ /* 0x000fda0003f26110 */
[----:B-1----:R-:W-:Y:S05]  /*14c0*/  @!P1 BRA `(.L_x_15) ;  /* 0xfffffffc008c9947 */ /* 0x002fea000383ffff */
.L_x_14:
[CC--:B0-----:R-:W-:Y:S01]  /*14d0*/  IADD3 R14, P5, PT, R13.reuse, -R22.reuse, RZ ;  /* 0x800000160d0e7210 */ /* 0x0c1fe20007fbe0ff */
[----:B------:R-:W-:Y:S01]  /*14e0*/  IMAD.U32 R15, RZ, RZ, UR7 ;  /* 0x00000007ff0f7e24 */ /* 0x000fe2000f8e00ff */
[----:B------:R-:W-:Y:S02]  /*14f0*/  ISETP.GT.U32.AND P4, PT, R13, R22, PT ;  /* 0x000000160d00720c */ /* 0x000fe40003f84070 */
[----:B------:R-:W-:Y:S01]  /*1500*/  ISETP.LE.U32.AND P1, PT, R14, 0x1, PT ;  /* 0x000000010e00780c */ /* 0x000fe20003f23070 */
[----:B------:R-:W-:Y:S01]  /*1510*/  IMAD.X R14, RZ, RZ, ~R17, P5 ;  /* 0x000000ffff0e7224 */ /* 0x000fe200028e0e11 */
[----:B------:R-:W-:-:S04]  /*1520*/  ISETP.GT.U32.AND.EX P4, PT, RZ, R17, PT, P4 ;  /* 0x00000011ff00720c */ /* 0x000fc80003f84140 */
[----:B------:R-:W-:-:S13]  /*1530*/  ISETP.LE.U32.OR.EX P1, PT, R14, RZ, !P4, P1 ;  /* 0x000000ff0e00720c */ /* 0x000fda0006723510 */
[----:B------:R-:W-:Y:S01]  /*1540*/  @!P1 IMAD R26, R15, 0x4, R22 ;  /* 0x000000040f1a9824 */ /* 0x000fe200078e0216 */
[C---:B------:R-:W-:Y:S01]  /*1550*/  @!P1 IADD3 R14, P5, PT, R22.reuse, R21, RZ ;  /* 0x00000015160e9210 */ /* 0x040fe20007fbe0ff */
[C---:B------:R-:W-:Y:S01]  /*1560*/  @!P1 VIADD R25, R22.reuse, 0x1 ;  /* 0x0000000116199836 */ /* 0x040fe20000000000 */
[----:B------:R-:W-:Y:S02]  /*1570*/  @!P1 IADD3 R22, P4, PT, R22, 0x2, RZ ;  /* 0x0000000216169810 */ /* 0x000fe40007f9e0ff */
[----:B------:R-:W-:Y:S01]  /*1580*/  @!P1 PLOP3.LUT P0, PT, PT, PT, PT, 0x8, 0x80 ;  /* 0x000000000080981c */ /* 0x000fe20003f0e170 */
[----:B------:R-:W-:Y:S02]  /*1590*/  @!P1 IMAD.X R15, R17, 0x1, R24, P5 ;  /* 0x00000001110f9824 */ /* 0x000fe400028e0618 */
[----:B------:R-:W-:Y:S01]  /*15a0*/  @!P1 IMAD.X R17, RZ, RZ, R17, P4 ;  /* 0x000000ffff119224 */ /* 0x000fe200020e0611 */
[----:B------:R-:W-:Y:S02]  /*15b0*/  ISETP.LT.U32.AND P4, PT, R22, R13, PT ;  /* 0x0000000d1600720c */ /* 0x000fe40003f81070 */
[----:B------:R-:W2:Y:S02]  /*15c0*/  @!P1 LDG.E.U8 R23, desc[UR8][R14.64+0x1] ;  /* 0x000001080e179981 */ /* 0x000ea4000c1e1100 */
[----:B------:R-:W-:-:S13]  /*15d0*/  ISETP.LT.U32.OR.EX P0, PT, R17, RZ, P0, P4 ;  /* 0x000000ff1100720c */ /* 0x000fda0000701540 */
[----:B------:R-:W-:Y:S02]  /*15e0*/  @P0 IADD3 R16, P4, PT, R22, R21, RZ ;  /* 0x0000001516100210 */ /* 0x000fe40007f9e0ff */
[----:B------:R-:W3:Y:S03]  /*15f0*/  @!P1 LDG.E.U8 R21, desc[UR8][R14.64] ;  /* 0x000000080e159981 */ /* 0x000ee6000c1e1100 */
[----:B------:R-:W-:-:S05]  /*1600*/  @P0 IMAD.X R17, R17, 0x1, R24, P4 ;  /* 0x0000000111110824 */ /* 0x000fca00020e0618 */
[----:B------:R-:W4:Y:S01]  /*1610*/  @P0 LDG.E.U8 R16, desc[UR8][R16.64] ;  /* 0x0000000810100981 */ /* 0x000f22000c1e1100 */
[----:B------:R-:W-:Y:S02]  /*1620*/  IMAD.U32 R24, RZ, RZ, UR7 ;  /* 0x00000007ff187e24 */ /* 0x000fe4000f8e00ff */
[----:B------:R-:W-:Y:S02]  /*1630*/  IMAD.U32 R27, RZ, RZ, UR7 ;  /* 0x00000007ff1b7e24 */ /* 0x000fe4000f8e00ff */
[----:B------:R-:W-:Y:S02]  /*1640*/  @!P1 IMAD R24, R24, 0x4, R25 ;  /* 0x0000000418189824 */ /* 0x000fe400078e0219 */
[----:B------:R-:W-:Y:S02]  /*1650*/  @P0 IMAD R22, R27, 0x4, R22 ;  /* 0x000000041b160824 */ /* 0x000fe400078e0216 */
[C---:B------:R-:W-:Y:S02]  /*1660*/  @!P1 IMAD.IADD R26, R19.reuse, 0x1, R26 ;  /* 0x00000001131a9824 */ /* 0x040fe400078e021a */
[----:B------:R-:W-:-:S02]  /*1670*/  @!P1 IMAD.IADD R24, R19, 0x1, R24 ;  /* 0x0000000113189824 */ /* 0x000fc400078e0218 */
[----:B------:R-:W-:Y:S01]  /*1680*/  @P0 IMAD.IADD R19, R19, 0x1, R22 ;  /* 0x0000000113130824 */ /* 0x000fe200078e0216 */
[----:B---3--:R3:W-:Y:S04]  /*1690*/  @!P1 STS.U8 [R26], R21 ;  /* 0x000000151a009388 */ /* 0x0087e80000000000 */
[----:B--2---:R3:W-:Y:S04]  /*16a0*/  @!P1 STS.U8 [R24], R23 ;  /* 0x0000001718009388 */ /* 0x0047e80000000000 */
[----:B----4-:R3:W-:Y:S02]  /*16b0*/  @P0 STS.U8 [R19], R16 ;  /* 0x0000001013000388 */ /* 0x0107e40000000000 */
.L_x_13:
[----:B------:R-:W-:Y:S01]  /*16c0*/  VIMNMX.U32 R14, PT, PT, R0, R11, PT ;  /* 0x0000000b000e7248 */ /* 0x000fe20003fe0000 */
[----:B------:R-:W-:-:S03]  /*16d0*/  VIADD R18, R18, 0x4 ;  /* 0x0000000412127836 */ /* 0x000fc60000000000 */
[----:B------:R-:W-:-:S04]  /*16e0*/  VIMNMX.U32 R14, PT, PT, R14, 0x1, !PT ;  /* 0x000000010e0e7848 */ /* 0x000fc80007fe0000 */
[----:B------:R-:W-:-:S04]  /*16f0*/  LOP3.LUT R14, R14, 0x7fc, RZ, 0xc0, !PT ;  /* 0x000007fc0e0e7812 */ /* 0x000fc800078ec0ff */
[----:B------:R-:W-:-:S13]  /*1700*/  ISETP.NE.AND P0, PT, R18, R14, PT ;  /* 0x0000000e1200720c */ /* 0x000fda0003f05270 */
[----:B------:R-:W-:Y:S05]  /*1710*/  @P0 BRA `(.L_x_16) ;  /* 0xffffffec003c0947 */ /* 0x000fea000383ffff */
.L_x_3:
[----:B------:R-:W-:-:S04]  /*1720*/  VIMNMX.U32 R18, PT, PT, R0, R11, PT ;  /* 0x0000000b00127248 */ /* 0x000fc80003fe0000 */
[----:B------:R-:W-:-:S04]  /*1730*/  VIMNMX.U32 R15, PT, PT, R18, 0x1, !PT ;  /* 0x00000001120f7848 */ /* 0x000fc80007fe0000 */
[----:B------:R-:W-:-:S04]  /*1740*/  LOP3.LUT R15, R15, 0x3, RZ, 0xc0, !PT ;  /* 0x000000030f0f7812 */ /* 0x000fc800078ec0ff */
[----:B------:R-:W-:-:S13]  /*1750*/  ISETP.NE.AND P1, PT, R15, RZ, PT ;  /* 0x000000ff0f00720c */ /* 0x000fda0003f25270 */
[----:B------:R-:W-:Y:S05]  /*1760*/  @!P1 BRA `(.L_x_17) ;  /* 0x0000000c00f49947 */ /* 0x000fea0003800000 */
[----:B-123--:R-:W1:Y:S01]  /*1770*/  S2R R16, SR_CgaCtaId ;  /* 0x0000000000107919 */ /* 0x00ee620000008800 */
[----:B------:R-:W-:Y:S01]  /*1780*/  ISETP.NE.AND P5, PT, R12, RZ, PT ;  /* 0x000000ff0c00720c */ /* 0x000fe20003fa5270 */
[----:B------:R-:W-:Y:S01]  /*1790*/  IMAD.IADD R19, R3, 0x1, R14 ;  /* 0x0000000103137824 */ /* 0x000fe200078e020e */
[----:B------:R-:W-:Y:S01]  /*17a0*/  MOV R15, 0x400 ;  /* 0x00000400000f7802 */ /* 0x000fe20000000f00 */
[----:B------:R-:W-:Y:S02]  /*17b0*/  IMAD R14, R14, UR7, RZ ;  /* 0x000000070e0e7c24 */ /* 0x000fe4000f8e02ff */
[----:B------:R-:W-:Y:S01]  /*17c0*/  IMAD R19, R19, R7, R20 ;  /* 0x0000000713137224 */ /* 0x000fe200078e0214 */
[----:B-1----:R-:W-:-:S04]  /*17d0*/  LEA R15, R16, R15, 0x18 ;  /* 0x0000000f100f7211 */ /* 0x002fc800078ec0ff */
[----:B------:R-:W-:-:S03]  /*17e0*/  LEA R20, R14, R15, 0x2 ;  /* 0x0000000f0e147211 */ /* 0x000fc600078e10ff */
[----:B------:R-:W-:Y:S05]  /*17f0*/  @!P5 BRA `(.L_x_18) ;  /* 0x000000040020d947 */ /* 0x000fea0003800000 */
[----:B------:R-:W-:Y:S01]  /*1800*/  ISETP.GT.U32.AND P0, PT, R13, RZ, PT ;  /* 0x000000ff0d00720c */ /* 0x000fe20003f04070 */
[----:B------:R-:W-:Y:S02]  /*1810*/  IMAD.MOV.U32 R21, RZ, RZ, RZ ;  /* 0x000000ffff157224 */ /* 0x000fe400078e00ff */
[----:B------:R-:W-:Y:S01]  /*1820*/  IMAD.MOV.U32 R23, RZ, RZ, RZ ;  /* 0x000000ffff177224 */ /* 0x000fe200078e00ff */
[----:B------:R-:W-:-:S13]  /*1830*/  ISETP.GT.U32.AND.EX P0, PT, RZ, RZ, PT, P0 ;  /* 0x000000ffff00720c */ /* 0x000fda0003f04100 */
[----:B------:R-:W1:Y:S02]  /*1840*/  @!P0 LDC.64 R14, c[0x0][0x388] ;  /* 0x0000e200ff0e8b82 */ /* 0x000e640000000a00 */
[----:B-1----:R-:W-:-:S03]  /*1850*/  @!P0 IMAD.WIDE.U32 R14, R19, 0x4, R14 ;  /* 0x00000004130e8825 */ /* 0x002fc600078e000e */
[----:B------:R-:W-:-:S05]  /*1860*/  @!P0 IADD3 R14, P4, PT, R14, R21, RZ ;  /* 0x000000150e0e8210 */ /* 0x000fca0007f9e0ff */
[----:B------:R-:W-:-:S05]  /*1870*/  @!P0 IMAD.X R15, R15, 0x1, R23, P4 ;  /* 0x000000010f0f8824 */ /* 0x000fca00020e0617 */
[----:B------:R-:W2:Y:S01]  /*1880*/  @!P0 LDG.E.U8 R14, desc[UR8][R14.64] ;  /* 0x000000080e0e8981 */ /* 0x000ea2000c1e1100 */
[----:B0-----:R-:W-:Y:S02]  /*1890*/  @!P0 IMAD.IADD R17, R20, 0x1, R21 ;  /* 0x0000000114118824 */ /* 0x001fe400078e0215 */
[----:B------:R-:W-:Y:S02]  /*18a0*/  @!P0 IMAD.MOV.U32 R21, RZ, RZ, 0x1 ;  /* 0x00000001ff158424 */ /* 0x000fe400078e00ff */
[----:B------:R-:W-:-:S03]  /*18b0*/  @!P0 IMAD.MOV.U32 R23, RZ, RZ, RZ ;  /* 0x000000ffff178224 */ /* 0x000fc600078e00ff */
[CC--:B------:R-:W-:Y:S02]  /*18c0*/  IADD3 R16, P4, PT, R13.reuse, -R21.reuse, RZ ;  /* 0x800000150d107210 */ /* 0x0c0fe40007f9e0ff */
[----:B------:R-:W-:-:S03]  /*18d0*/  ISETP.GT.U32.AND P6, PT, R13, R21, PT ;  /* 0x000000150d00720c */ /* 0x000fc60003fc4070 */
[----:B------:R-:W-:Y:S01]  /*18e0*/  IMAD.X R22, RZ, RZ, ~R23, P4 ;  /* 0x000000ffff167224 */ /* 0x000fe200020e0e17 */
[----:B------:R-:W-:Y:S02]  /*18f0*/  ISETP.LE.U32.AND P4, PT, R16, 0x3, PT ;  /* 0x000000031000780c */ /* 0x000fe40003f83070 */
[----:B------:R-:W-:-:S04]  /*1900*/  ISETP.GT.U32.AND.EX P6, PT, RZ, R23, PT, P6 ;  /* 0x00000017ff00720c */ /* 0x000fc80003fc4160 */
[----:B------:R-:W-:Y:S01]  /*1910*/  ISETP.LE.U32.OR.EX P4, PT, R22, RZ, !P6, P4 ;  /* 0x000000ff1600720c */ /* 0x000fe20007783540 */
[----:B--2---:R0:W-:-:S12]  /*1920*/  @!P0 STS.U8 [R17], R14 ;  /* 0x0000000e11008388 */ /* 0x0041d80000000000 */
[----:B------:R-:W-:Y:S05]  /*1930*/  @P4 BRA `(.L_x_19) ;  /* 0x0000000000604947 */ /* 0x000fea0003800000 */
[----:B0-----:R-:W0:Y:S01]  /*1940*/  LDC.64 R14, c[0x0][0x388] ;  /* 0x0000e200ff0e7b82 */ /* 0x001e220000000a00 */
[----:B------:R-:W-:Y:S02]  /*1950*/  IADD3 R22, P4, PT, R13, -0x3, RZ ;  /* 0xfffffffd0d167810 */ /* 0x000fe40007f9e0ff */
[----:B------:R-:W-:-:S03]  /*1960*/  PLOP3.LUT P0, PT, PT, PT, PT, 0x8, 0x80 ;  /* 0x000000000080781c */ /* 0x000fc60003f0e170 */
[----:B------:R-:W-:Y:S02]  /*1970*/  IMAD.X R24, RZ, RZ, -0x1, P4 ;  /* 0xffffffffff187424 */ /* 0x000fe400020e06ff */
[----:B0-----:R-:W-:-:S08]  /*1980*/  IMAD.WIDE.U32 R14, R19, 0x4, R14 ;  /* 0x00000004130e7825 */ /* 0x001fd000078e000e */
.L_x_20:
[----:B------:R-:W-:-:S05]  /*1990*/  IADD3 R16, P4, PT, R14, R21, RZ ;  /* 0x000000150e107210 */ /* 0x000fca0007f9e0ff */
[----:B------:R-:W-:-:S05]  /*19a0*/  IMAD.X R17, R15, 0x1, R23, P4 ;  /* 0x000000010f117824 */ /* 0x000fca00020e0617 */
[----:B-1----:R-:W2:Y:S01]  /*19b0*/  LDG.E.U8 R25, desc[UR8][R16.64] ;  /* 0x0000000810197981 */ /* 0x002ea2000c1e1100 */
[----:B------:R-:W-:-:S03]  /*19c0*/  IMAD.IADD R26, R20, 0x1, R21 ;  /* 0x00000001141a7824 */ /* 0x000fc600078e0215 */
[----:B------:R-:W3:Y:S01]  /*19d0*/  LDG.E.U8 R27, desc[UR8][R16.64+0x1] ;  /* 0x00000108101b7981 */ /* 0x000ee2000c1e1100 */
[----:B------:R-:W-:-:S03]  /*19e0*/  IADD3 R28, PT, PT, R20, 0x1, R21 ;  /* 0x00000001141c7810 */ /* 0x000fc60007ffe015 */
[----:B------:R-:W4:Y:S04]  /*19f0*/  LDG.E.U8 R29, desc[UR8][R16.64+0x2] ;  /* 0x00000208101d7981 */ /* 0x000f28000c1e1100 */
[----:B--2---:R0:W-:Y:S04]  /*1a00*/  STS.U8 [R26], R25 ;  /* 0x000000191a007388 */ /* 0x0041e80000000000 */
[----:B---3--:R1:W-:Y:S04]  /*1a10*/  STS.U8 [R28], R27 ;  /* 0x0000001b1c007388 */ /* 0x0083e80000000000 */
[----:B0-----:R-:W2:Y:S01]  /*1a20*/  LDG.E.U8 R25, desc[UR8][R16.64+0x3] ;  /* 0x0000030810197981 */ /* 0x001ea2000c1e1100 */
[----:B------:R-:W-:-:S02]  /*1a30*/  IADD3 R26, PT, PT, R20, 0x2, R21 ;  /* 0x00000002141a7810 */ /* 0x000fc40007ffe015 */
[----:B-1----:R-:W-:Y:S02]  /*1a40*/  IADD3 R28, PT, PT, R20, 0x3, R21 ;  /* 0x00000003141c7810 */ /* 0x002fe40007ffe015 */
[----:B------:R-:W-:Y:S01]  /*1a50*/  IADD3 R21, P4, PT, R21, 0x4, RZ ;  /* 0x0000000415157810 */ /* 0x000fe20007f9e0ff */
[----:B----4-:R1:W-:Y:S04]  /*1a60*/  STS.U8 [R26], R29 ;  /* 0x0000001d1a007388 */ /* 0x0103e80000000000 */
[----:B------:R-:W-:Y:S01]  /*1a70*/  IMAD.X R23, RZ, RZ, R23, P4 ;  /* 0x000000ffff177224 */ /* 0x000fe200020e0617 */
[----:B------:R-:W-:-:S04]  /*1a80*/  ISETP.GE.U32.AND P4, PT, R21, R22, PT ;  /* 0x000000161500720c */ /* 0x000fc80003f86070 */
[----:B------:R-:W-:Y:S01]  /*1a90*/  ISETP.GE.U32.AND.EX P4, PT, R23, R24, PT, P4 ;  /* 0x000000181700720c */ /* 0x000fe20003f86140 */
[----:B--2---:R1:W-:-:S12]  /*1aa0*/  STS.U8 [R28], R25 ;  /* 0x000000191c007388 */ /* 0x0043d80000000000 */
[----:B------:R-:W-:Y:S05]  /*1ab0*/  @!P4 BRA `(.L_x_20) ;  /* 0xfffffffc00b4c947 */ /* 0x000fea000383ffff */
.L_x_19:
[CC--:B0-----:R-:W-:Y:S02]  /*1ac0*/  IADD3 R14, P4, PT, R13.reuse, -R21.reuse, RZ ;  /* 0x800000150d0e7210 */ /* 0x0c1fe40007f9e0ff */
[----:B------:R-:W-:-:S03]  /*1ad0*/  ISETP.GT.U32.AND P6, PT, R13, R21, PT ;  /* 0x000000150d00720c */ /* 0x000fc60003fc4070 */
[----:B------:R-:W-:Y:S01]  /*1ae0*/  IMAD.X R15, RZ, RZ, ~R23, P4 ;  /* 0x000000ffff0f7224 */ /* 0x000fe200020e0e17 */
[----:B------:R-:W-:Y:S02]  /*1af0*/  ISETP.LE.U32.AND P4, PT, R14, 0x1, PT ;  /* 0x000000010e00780c */ /* 0x000fe40003f83070 */
[----:B------:R-:W-:-:S04]  /*1b00*/  ISETP.GT.U32.AND.EX P6, PT, RZ, R23, PT, P6 ;  /* 0x00000017ff00720c */ /* 0x000fc80003fc4160 */
[----:B------:R-:W-:-:S13]  /*1b10*/  ISETP.LE.U32.OR.EX P4, PT, R15, RZ, !P6, P4 ;  /* 0x000000ff0f00720c */ /* 0x000fda0007783540 */
[----:B------:R-:W0:Y:S01]  /*1b20*/  @!P4 LDC.64 R14, c[0x0][0x388] ;  /* 0x0000e200ff0ecb82 */ /* 0x000e220000000a00 */
[C-C-:B------:R-:W-:Y:S01]  /*1b30*/  @!P4 IMAD.IADD R22, R20.reuse, 0x1, R21.reuse ;  /* 0x000000011416c824 */ /* 0x140fe200078e0215 */
[----:B------:R-:W-:Y:S02]  /*1b40*/  @!P4 IADD3 R24, PT, PT, R20, 0x1, R21 ;  /* 0x000000011418c810 */ /* 0x000fe40007ffe015 */
[----:B------:R-:W-:Y:S01]  /*1b50*/  @!P4 PLOP3.LUT P0, PT, PT, PT, PT, 0x8, 0x80 ;  /* 0x000000000080c81c */ /* 0x000fe20003f0e170 */
[----:B0-----:R-:W-:-:S03]  /*1b60*/  @!P4 IMAD.WIDE.U32 R14, R19, 0x4, R14 ;  /* 0x00000004130ec825 */ /* 0x001fc600078e000e */
[----:B------:R-:W-:-:S05]  /*1b70*/  @!P4 IADD3 R16, P6, PT, R14, R21, RZ ;  /* 0x000000150e10c210 */ /* 0x000fca0007fde0ff */
[----:B------:R-:W-:Y:S01]  /*1b80*/  @!P4 IMAD.X R17, R15, 0x1, R23, P6 ;  /* 0x000000010f11c824 */ /* 0x000fe200030e0617 */
[----:B------:R-:W-:-:S04]  /*1b90*/  @!P4 IADD3 R21, P6, PT, R21, 0x2, RZ ;  /* 0x000000021515c810 */ /* 0x000fc80007fde0ff */
[----:B-1----:R-:W2:Y:S01]  /*1ba0*/  @!P4 LDG.E.U8 R25, desc[UR8][R16.64+0x1] ;  /* 0x000001081019c981 */ /* 0x002ea2000c1e1100 */
[----:B------:R-:W-:Y:S01]  /*1bb0*/  @!P4 IMAD.X R23, RZ, RZ, R23, P6 ;  /* 0x000000ffff17c224 */ /* 0x000fe200030e0617 */
[----:B------:R-:W-:-:S04]  /*1bc0*/  ISETP.LT.U32.AND P6, PT, R21, R13, PT ;  /* 0x0000000d1500720c */ /* 0x000fc80003fc1070 */
[----:B------:R-:W-:-:S13]  /*1bd0*/  ISETP.LT.U32.OR.EX P0, PT, R23, RZ, P0, P6 ;  /* 0x000000ff1700720c */ /* 0x000fda0000701560 */
[----:B------:R-:W0:Y:S02]  /*1be0*/  @P0 LDC.64 R14, c[0x0][0x388] ;  /* 0x0000e200ff0e0b82 */ /* 0x000e240000000a00 */
[----:B0-----:R-:W-:-:S03]  /*1bf0*/  @P0 IMAD.WIDE.U32 R14, R19, 0x4, R14 ;  /* 0x00000004130e0825 */ /* 0x001fc600078e000e */
[----:B------:R-:W-:-:S05]  /*1c00*/  @P0 IADD3 R14, P6, PT, R14, R21, RZ ;  /* 0x000000150e0e0210 */ /* 0x000fca0007fde0ff */
[----:B------:R-:W-:Y:S02]  /*1c10*/  @P0 IMAD.X R15, R15, 0x1, R23, P6 ;  /* 0x000000010f0f0824 */ /* 0x000fe400030e0617 */
[----:B------:R-:W3:Y:S04]  /*1c20*/  @!P4 LDG.E.U8 R23, desc[UR8][R16.64] ;  /* 0x000000081017c981 */ /* 0x000ee8000c1e1100 */
[----:B------:R-:W4:Y:S01]  /*1c30*/  @P0 LDG.E.U8 R14, desc[UR8][R14.64] ;  /* 0x000000080e0e0981 */ /* 0x000f22000c1e1100 */
[----:B------:R-:W-:-:S03]  /*1c40*/  @P0 IMAD.IADD R21, R20, 0x1, R21 ;  /* 0x0000000114150824 */ /* 0x000fc600078e0215 */
[----:B---3--:R1:W-:Y:S04]  /*1c50*/  @!P4 STS.U8 [R22], R23 ;  /* 0x000000171600c388 */ /* 0x0083e80000000000 */
[----:B--2---:R1:W-:Y:S04]  /*1c60*/  @!P4 STS.U8 [R24], R25 ;  /* 0x000000191800c388 */ /* 0x0043e80000000000 */
[----:B----4-:R1:W-:Y:S02]  /*1c70*/  @P0 STS.U8 [R21], R14 ;  /* 0x0000000e15000388 */ /* 0x0103e40000000000 */
.L_x_18:
[----:B-1----:R-:W-:-:S04]  /*1c80*/  VIMNMX.U32 R14, PT, PT, R18, 0x1, !PT ;  /* 0x00000001120e7848 */ /* 0x002fc80007fe0000 */
[----:B------:R-:W-:-:S04]  /*1c90*/  LOP3.LUT R14, R14, 0x3, RZ, 0xc0, !PT ;  /* 0x000000030e0e7812 */ /* 0x000fc800078ec0ff */
[----:B------:R-:W-:-:S13]  /*1ca0*/  ISETP.NE.AND P0, PT, R14, 0x1, PT ;  /* 0x000000010e00780c */ /* 0x000fda0003f05270 */
[----:B------:R-:W-:Y:S05]  /*1cb0*/  @!P0 BRA `(.L_x_17) ;  /* 0x0000000800a08947 */ /* 0x000fea0003800000 */
[----:B------:R-:W-:Y:S02]  /*1cc0*/  IMAD.U32 R15, RZ, RZ, UR7 ;  /* 0x00000007ff0f7e24 */ /* 0x000fe4000f8e00ff */
[----:B------:R-:W-:Y:S02]  /*1cd0*/  IMAD.IADD R19, R19, 0x1, R7 ;  /* 0x0000000113137824 */ /* 0x000fe400078e0207 */
[----:B------:R-:W-:Y:S01]  /*1ce0*/  IMAD R20, R15, 0x4, R20 ;  /* 0x000000040f147824 */ /* 0x000fe200078e0214 */
[----:B------:R-:W-:Y:S06]  /*1cf0*/  @!P5 BRA `(.L_x_21) ;  /* 0x000000040020d947 */ /* 0x000fec0003800000 */
        /* <DEDUP_REMOVED lines=25> */
.L_x_23:
        /* <DEDUP_REMOVED lines=19> */
.L_x_22:
        /* <DEDUP_REMOVED lines=28> */
.L_x_21:
[----:B------:R-:W-:-:S04]  /*2180*/  VIMNMX.U32 R14, PT, PT, R18, 0x1, !PT ;  /* 0x00000001120e7848 */ /* 0x000fc80007fe0000 */
[----:B------:R-:W-:-:S04]  /*2190*/  LOP3.LUT R14, R14, 0x3, RZ, 0xc0, !PT ;  /* 0x000000030e0e7812 */ /* 0x000fc800078ec0ff */
[----:B------:R-:W-:-:S13]  /*21a0*/  ISETP.NE.AND P0, PT, R14, 0x2, PT ;  /* 0x000000020e00780c */ /* 0x000fda0003f05270 */
[----:B------:R-:W-:Y:S05]  /*21b0*/  @!P0 BRA `(.L_x_17) ;  /* 0x0000000400608947 */ /* 0x000fea0003800000 */
[----:B------:R-:W-:Y:S05]  /*21c0*/  @!P5 BRA `(.L_x_17) ;  /* 0x00000004005cd947 */ /* 0x000fea0003800000 */
[----:B------:R-:W2:Y:S01]  /*21d0*/  LDCU.64 UR4, c[0x0][0x388] ;  /* 0x00007100ff0477ac */ /* 0x000ea20008000a00 */
[----:B------:R-:W-:Y:S01]  /*21e0*/  ISETP.GT.U32.AND P0, PT, R13, RZ, PT ;  /* 0x000000ff0d00720c */ /* 0x000fe20003f04070 */
[----:B-1----:R-:W-:Y:S01]  /*21f0*/  IMAD.MOV.U32 R24, RZ, RZ, RZ ;  /* 0x000000ffff187224 */ /* 0x002fe200078e00ff */
[----:B0-----:R-:W-:Y:S01]  /*2200*/  IADD3 R22, PT, PT, R19, R7, RZ ;  /* 0x0000000713167210 */ /* 0x001fe20007ffe0ff */
[----:B------:R-:W-:Y:S01]  /*2210*/  IMAD.MOV.U32 R17, RZ, RZ, RZ ;  /* 0x000000ffff117224 */ /* 0x000fe200078e00ff */
[----:B------:R-:W-:Y:S02]  /*2220*/  ISETP.GT.U32.AND.EX P0, PT, RZ, RZ, PT, P0 ;  /* 0x000000ffff00720c */ /* 0x000fe40003f04100 */
[----:B--2---:R-:W-:-:S04]  /*2230*/  LEA R19, P4, R22, UR4, 0x2 ;  /* 0x0000000416137c11 */ /* 0x004fc8000f8810ff */
[----:B------:R-:W-:-:S07]  /*2240*/  LEA.HI.X R22, R22, UR5, RZ, 0x2, P4 ;  /* 0x0000000516167c11 */ /* 0x000fce000a0f14ff */
[----:B------:R-:W-:-:S05]  /*2250*/  @!P0 IADD3 R14, P4, PT, R24, R19, RZ ;  /* 0x00000013180e8210 */ /* 0x000fca0007f9e0ff */
[----:B------:R-:W-:-:S05]  /*2260*/  @!P0 IMAD.X R15, R17, 0x1, R22, P4 ;  /* 0x00000001110f8824 */ /* 0x000fca00020e0616 */
[----:B------:R-:W2:Y:S01]  /*2270*/  @!P0 LDG.E.U8 R14, desc[UR8][R14.64] ;  /* 0x000000080e0e8981 */ /* 0x000ea2000c1e1100 */
[----:B------:R-:W-:Y:S02]  /*2280*/  IMAD.U32 R21, RZ, RZ, UR7 ;  /* 0x00000007ff157e24 */ /* 0x000fe4000f8e00ff */
[----:B------:R-:W-:Y:S02]  /*2290*/  @!P0 IMAD.MOV.U32 R17, RZ, RZ, RZ ;  /* 0x000000ffff118224 */ /* 0x000fe400078e00ff */
[----:B------:R-:W-:Y:S02]  /*22a0*/  @!P0 IMAD R21, R21, 0x4, R24 ;  /* 0x0000000415158824 */ /* 0x000fe400078e0218 */
[----:B------:R-:W-:Y:S02]  /*22b0*/  @!P0 IMAD.MOV.U32 R24, RZ, RZ, 0x1 ;  /* 0x00000001ff188424 */ /* 0x000fe400078e00ff */
[----:B------:R-:W-:-:S03]  /*22c0*/  @!P0 IMAD.IADD R21, R20, 0x1, R21 ;  /* 0x0000000114158824 */ /* 0x000fc600078e0215 */
        /* <DEDUP_REMOVED lines=11> */
.L_x_25:
[----:B------:R-:W-:-:S05]  /*2380*/  IADD3 R14, P4, PT, R24, R19, RZ ;  /* 0x00000013180e7210 */ /* 0x000fca0007f9e0ff */
[----:B------:R-:W-:-:S05]  /*2390*/  IMAD.X R15, R17, 0x1, R22, P4 ;  /* 0x00000001110f7824 */ /* 0x000fca00020e0616 */
[----:B------:R-:W2:Y:S01]  /*23a0*/  LDG.E.U8 R27, desc[UR8][R14.64] ;  /* 0x000000080e1b7981 */ /* 0x000ea2000c1e1100 */
[----:B------:R-:W-:-:S03]  /*23b0*/  IMAD.U32 R25, RZ, RZ, UR7 ;  /* 0x00000007ff197e24 */ /* 0x000fc6000f8e00ff */
[----:B------:R-:W3:Y:S01]  /*23c0*/  LDG.E.U8 R23, desc[UR8][R14.64+0x1] ;  /* 0x000001080e177981 */ /* 0x000ee2000c1e1100 */
[----:B------:R-:W-:Y:S02]  /*23d0*/  IMAD R25, R25, 0x4, R24 ;  /* 0x0000000419197824 */ /* 0x000fe400078e0218 */
[----:B------:R-:W-:Y:S02]  /*23e0*/  IMAD.U32 R26, RZ, RZ, UR7 ;  /* 0x00000007ff1a7e24 */ /* 0x000fe4000f8e00ff */
[----:B------:R-:W-:Y:S02]  /*23f0*/  VIADD R29, R24, 0x1 ;  /* 0x00000001181d7836 */ /* 0x000fe40000000000 */
[----:B------:R-:W-:Y:S02]  /*2400*/  IMAD.IADD R28, R20, 0x1, R25 ;  /* 0x00000001141c7824 */ /* 0x000fe400078e0219 */
[----:B------:R-:W-:Y:S01]  /*2410*/  IMAD R29, R26, 0x4, R29 ;  /* 0x000000041a1d7824 */ /* 0x000fe200078e021d */
[----:B------:R-:W4:Y:S04]  /*2420*/  LDG.E.U8 R25, desc[UR8][R14.64+0x2] ;  /* 0x000002080e197981 */ /* 0x000f28000c1e1100 */
[----:B------:R-:W5:Y:S01]  /*2430*/  LDG.E.U8 R26, desc[UR8][R14.64+0x3] ;  /* 0x000003080e1a7981 */ /* 0x000f62000c1e1100 */
[----:B------:R-:W-:-:S03]  /*2440*/  IMAD.IADD R29, R20, 0x1, R29 ;  /* 0x00000001141d7824 */ /* 0x000fc600078e021d */
[----:B--2---:R0:W-:Y:S04]  /*2450*/  STS.U8 [R28], R27 ;  /* 0x0000001b1c007388 */ /* 0x0041e80000000000 */
[----:B---3--:R1:W-:Y:S01]  /*2460*/  STS.U8 [R29], R23 ;  /* 0x000000171d007388 */ /* 0x0083e20000000000 */
[----:B0-----:R-:W-:Y:S02]  /*2470*/  IMAD.U32 R28, RZ, RZ, UR7 ;  /* 0x00000007ff1c7e24 */ /* 0x001fe4000f8e00ff */
[C---:B------:R-:W-:Y:S02]  /*2480*/  VIADD R27, R24.reuse, 0x3 ;  /* 0x00000003181b7836 */ /* 0x040fe40000000000 */
[----:B-1----:R-:W-:Y:S02]  /*2490*/  VIADD R23, R24, 0x2 ;  /* 0x0000000218177836 */ /* 0x002fe40000000000 */
[----:B------:R-:W-:-:S02]  /*24a0*/  IMAD R27, R28, 0x4, R27 ;  /* 0x000000041c1b7824 */ /* 0x000fc400078e021b */
[----:B------:R-:W-:Y:S01]  /*24b0*/  IMAD R23, R28, 0x4, R23 ;  /* 0x000000041c177824 */ /* 0x000fe200078e0217 */
[----:B------:R-:W-:Y:S01]  /*24c0*/  IADD3 R24, P4, PT, R24, 0x4, RZ ;  /* 0x0000000418187810 */ /* 0x000fe20007f9e0ff */
[C---:B------:R-:W-:Y:S02]  /*24d0*/  IMAD.IADD R27, R20.reuse, 0x1, R27 ;  /* 0x00000001141b7824 */ /* 0x040fe400078e021b */
[----:B------:R-:W-:Y:S02]  /*24e0*/  IMAD.IADD R28, R20, 0x1, R23 ;  /* 0x00000001141c7824 */ /* 0x000fe400078e0217 */
[----:B------:R-:W-:Y:S01]  /*24f0*/  IMAD.X R17, RZ, RZ, R17, P4 ;  /* 0x000000ffff117224 */ /* 0x000fe200020e0611 */
[----:B------:R-:W-:Y:S02]  /*2500*/  ISETP.GE.U32.AND P4, PT, R24, R21, PT ;  /* 0x000000151800720c */ /* 0x000fe40003f86070 */
[----:B----4-:R1:W-:Y:S04]  /*2510*/  STS.U8 [R28], R25 ;  /* 0x000000191c007388 */ /* 0x0103e80000000000 */
[----:B-----5:R1:W-:Y:S01]  /*2520*/  STS.U8 [R27], R26 ;  /* 0x0000001a1b007388 */ /* 0x0203e20000000000 */
[----:B------:R-:W-:-:S13]  /*2530*/  ISETP.GE.U32.AND.EX P4, PT, R17, R16, PT, P4 ;  /* 0x000000101100720c */ /* 0x000fda0003f86140 */
[----:B-1----:R-:W-:Y:S05]  /*2540*/  @!P4 BRA `(.L_x_25) ;  /* 0xfffffffc008cc947 */ /* 0x002fea000383ffff */
.L_x_24:
        /* <DEDUP_REMOVED lines=14> */
[----:B------:R-:W-:-:S04]  /*2630*/  ISETP.LT.U32.AND P5, PT, R24, R13, PT ;  /* 0x0000000d1800720c */ /* 0x000fc80003fa1070 */
[----:B------:R-:W-:-:S13]  /*2640*/  ISETP.LT.U32.OR.EX P0, PT, R17, RZ, P0, P5 ;  /* 0x000000ff1100720c */ /* 0x000fda0000701550 */
[----:B------:R-:W-:Y:S02]  /*2650*/  @P0 IADD3 R16, P5, PT, R24, R19, RZ ;  /* 0x0000001318100210 */ /* 0x000fe40007fbe0ff */
[----:B------:R-:W2:Y:S03]  /*2660*/  @!P4 LDG.E.U8 R19, desc[UR8][R14.64] ;  /* 0x000000080e13c981 */ /* 0x000ea6000c1e1100 */
[----:B------:R-:W-:Y:S02]  /*2670*/  @P0 IMAD.X R17, R17, 0x1, R22, P5 ;  /* 0x0000000111110824 */ /* 0x000fe400028e0616 */
[----:B------:R-:W3:Y:S04]  /*2680*/  @!P4 LDG.E.U8 R22, desc[UR8][R14.64+0x1] ;  /* 0x000001080e16c981 */ /* 0x000ee8000c1e1100 */
[----:B------:R-:W4:Y:S01]  /*2690*/  @P0 LDG.E.U8 R16, desc[UR8][R16.64] ;  /* 0x0000000810100981 */ /* 0x000f22000c1e1100 */
[----:B------:R-:W-:-:S02]  /*26a0*/  IMAD.U32 R26, RZ, RZ, UR7 ;  /* 0x00000007ff1a7e24 */ /* 0x000fc4000f8e00ff */
[----:B------:R-:W-:Y:S02]  /*26b0*/  IMAD.U32 R27, RZ, RZ, UR7 ;  /* 0x00000007ff1b7e24 */ /* 0x000fe4000f8e00ff */
[----:B------:R-:W-:Y:S02]  /*26c0*/  @!P4 IMAD R25, R26, 0x4, R23 ;  /* 0x000000041a19c824 */ /* 0x000fe400078e0217 */
[----:B------:R-:W-:Y:S01]  /*26d0*/  @P0 IMAD R23, R27, 0x4, R24 ;  /* 0x000000041b170824 */ /* 0x000fe200078e0218 */
[C---:B------:R-:W-:Y:S01]  /*26e0*/  @!P4 IADD3 R24, PT, PT, R20.reuse, R21, RZ ;  /* 0x000000151418c210 */ /* 0x040fe20007ffe0ff */
[C---:B------:R-:W-:Y:S02]  /*26f0*/  @!P4 IMAD.IADD R25, R20.reuse, 0x1, R25 ;  /* 0x000000011419c824 */ /* 0x040fe400078e0219 */
[----:B------:R-:W-:Y:S02]  /*2700*/  @P0 IMAD.IADD R23, R20, 0x1, R23 ;  /* 0x0000000114170824 */ /* 0x000fe400078e0217 */
[----:B--2---:R0:W-:Y:S04]  /*2710*/  @!P4 STS.U8 [R24], R19 ;  /* 0x000000131800c388 */ /* 0x0041e80000000000 */
[----:B---3--:R0:W-:Y:S04]  /*2720*/  @!P4 STS.U8 [R25], R22 ;  /* 0x000000161900c388 */ /* 0x0081e80000000000 */
[----:B----4-:R0:W-:Y:S02]  /*2730*/  @P0 STS.U8 [R23], R16 ;  /* 0x0000001017000388 */ /* 0x0101e40000000000 */
.L_x_17:
[----:B0--3--:R-:W-:Y:S01]  /*2740*/  IMAD.MOV.U32 R19, RZ, RZ, RZ ;  /* 0x000000ffff137224 */ /* 0x009fe200078e00ff */
[----:B------:R-:W-:Y:S06]  /*2750*/  @!P3 BRA `(.L_x_26) ;  /* 0x0000001000e8b947 */ /* 0x000fec0003800000 */
[----:B------:R-:W-:Y:S01]  /*2760*/  VIMNMX.U32 R19, PT, PT, R18, 0x1, !PT ;  /* 0x0000000112137848 */ /* 0x000fe20007fe0000 */
[----:B------:R-:W-:-:S03]  /*2770*/  IMAD.MOV.U32 R18, RZ, RZ, RZ ;  /* 0x000000ffff127224 */ /* 0x000fc600078e00ff */
[----:B------:R-:W-:-:S07]  /*2780*/  LOP3.LUT R19, R19, 0x7fc, RZ, 0xc0, !PT ;  /* 0x000007fc13137812 */ /* 0x000fce00078ec0ff */
.L_x_39:
[----:B0-----:R-:W0:Y:S01]  /*2790*/  S2R R15, SR_CgaCtaId ;  /* 0x00000000000f7919 */ /* 0x001e220000008800 */
[----:B------:R-:W3:Y:S01]  /*27a0*/  LDCU UR4, c[0x0][0x380] ;  /* 0x00007000ff0477ac */ /* 0x000ee20008000800 */
[----:B------:R-:W-:Y:S01]  /*27b0*/  ISETP.NE.AND P4, PT, R12, RZ, PT ;  /* 0x000000ff0c00720c */ /* 0x000fe20003f85270 */
[----:B------:R-:W-:Y:S01]  /*27c0*/  IMAD R7, R0, UR7, RZ ;  /* 0x0000000700077c24 */ /* 0x000fe2000f8e02ff */
[----:B------:R-:W-:Y:S01]  /*27d0*/  MOV R14, 0x400 ;  /* 0x00000400000e7802 */ /* 0x000fe20000000f00 */
[----:B------:R-:W-:Y:S02]  /*27e0*/  IMAD R20, R18, UR7, RZ ;  /* 0x0000000712147c24 */ /* 0x000fe4000f8e02ff */
[----:B-1----:R-:W-:Y:S02]  /*27f0*/  IMAD.IADD R21, R10, 0x1, R18 ;  /* 0x000000010a157824 */ /* 0x002fe400078e0212 */
[----:B------:R-:W-:-:S05]  /*2800*/  VIADD R18, R18, 0x4 ;  /* 0x0000000412127836 */ /* 0x000fca0000000000 */
[----:B------:R-:W-:Y:S02]  /*2810*/  ISETP.NE.AND P3, PT, R18, R19, PT ;  /* 0x000000131200720c */ /* 0x000fe40003f65270 */
[----:B0-----:R-:W-:-:S05]  /*2820*/  LEA R14, R15, R14, 0x18 ;  /* 0x0000000e0f0e7211 */ /* 0x001fca00078ec0ff */
[----:B------:R-:W-:Y:S02]  /*2830*/  IMAD R15, R7, 0x4, R14 ;  /* 0x00000004070f7824 */ /* 0x000fe400078e020e */
[----:B---3--:R-:W-:Y:S02]  /*2840*/  IMAD.U32 R7, RZ, RZ, UR4 ;  /* 0x00000004ff077e24 */ /* 0x008fe4000f8e00ff */
[----:B------:R-:W-:Y:S02]  /*2850*/  IMAD R20, R20, 0x4, R15 ;  /* 0x0000000414147824 */ /* 0x000fe400078e020f */
[----:B------:R-:W-:Y:S01]  /*2860*/  IMAD R21, R21, R7, R2 ;  /* 0x0000000715157224 */ /* 0x000fe200078e0202 */
[----:B------:R-:W-:Y:S06]  /*2870*/  @!P4 BRA `(.L_x_27) ;  /* 0x000000040008c947 */ /* 0x000fec0003800000 */
[----:B--2---:R-:W0:Y:S01]  /*2880*/  LDC.64 R16, c[0x0][0x390] ;  /* 0x0000e400ff107b82 */ /* 0x004e220000000a00 */
[----:B------:R-:W-:Y:S01]  /*2890*/  ISETP.GT.U32.AND P0, PT, R13, RZ, PT ;  /* 0x000000ff0d00720c */ /* 0x000fe20003f04070 */
[----:B------:R-:W-:Y:S02]  /*28a0*/  IMAD.MOV.U32 R25, RZ, RZ, RZ ;  /* 0x000000ffff197224 */ /* 0x000fe400078e00ff */
[----:B------:R-:W-:Y:S01]  /*28b0*/  IMAD.MOV.U32 R23, RZ, RZ, RZ ;  /* 0x000000ffff177224 */ /* 0x000fe200078e00ff */
        /* <DEDUP_REMOVED lines=16> */
[----:B------:R-:W-:Y:S02]  /*29c0*/  IADD3 R24, P5, PT, R13, -0x3, RZ ;  /* 0xfffffffd0d187810 */ /* 0x000fe40007fbe0ff */
[----:B------:R-:W-:-:S03]  /*29d0*/  PLOP3.LUT P0, PT, PT, PT, PT, 0x8, 0x80 ;  /* 0x000000000080781c */ /* 0x000fc60003f0e170 */
[----:B------:R-:W-:-:S10]  /*29e0*/  IMAD.X R22, RZ, RZ, -0x1, P5 ;  /* 0xffffffffff167424 */ /* 0x000fd400028e06ff */
.L_x_29:
[----:B0-----:R-:W-:-:S05]  /*29f0*/  IADD3 R14, P5, PT, R16, R25, RZ ;  /* 0x00000019100e7210 */ /* 0x001fca0007fbe0ff */
        /* <DEDUP_REMOVED lines=18> */
.L_x_28:
[CC--:B0-----:R-:W-:Y:S02]  /*2b20*/  IADD3 R14, P5, PT, R13.reuse, -R25.reuse, RZ ;  /* 0x800000190d0e7210 */ /* 0x0c1fe40007fbe0ff */
[----:B------:R-:W-:-:S03]  /*2b30*/  ISETP.GT.U32.AND P6, PT, R13, R25, PT ;  /* 0x000000190d00720c */ /* 0x000fc60003fc4070 */
[----:B------:R-:W-:Y:S01]  /*2b40*/  IMAD.X R15, RZ, RZ, ~R23, P5 ;  /* 0x000000ffff0f7224 */ /* 0x000fe200028e0e17 */
[----:B------:R-:W-:Y:S02]  /*2b50*/  ISETP.LE.U32.AND P5, PT, R14, 0x1, PT ;  /* 0x000000010e00780c */ /* 0x000fe40003fa3070 */
[----:B------:R-:W-:-:S04]  /*2b60*/  ISETP.GT.U32.AND.EX P6, PT, RZ, R23, PT, P6 ;  /* 0x00000017ff00720c */ /* 0x000fc80003fc4160 */
[----:B------:R-:W-:-:S13]  /*2b70*/  ISETP.LE.U32.OR.EX P5, PT, R15, RZ, !P6, P5 ;  /* 0x000000ff0f00720c */ /* 0x000fda00077a3550 */
[----:B------:R-:W-:Y:S01]  /*2b80*/  @!P5 IADD3 R14, P6, PT, R16, R25, RZ ;  /* 0x00000019100ed210 */ /* 0x000fe20007fde0ff */
[C-C-:B-1----:R-:W-:Y:S01]  /*2b90*/  @!P5 IMAD.IADD R27, R20.reuse, 0x1, R25.reuse ;  /* 0x00000001141bd824 */ /* 0x142fe200078e0219 */
[----:B------:R-:W-:Y:S02]  /*2ba0*/  @!P5 IADD3 R22, PT, PT, R20, 0x1, R25 ;  /* 0x000000011416d810 */ /* 0x000fe40007ffe019 */
[----:B------:R-:W-:Y:S01]  /*2bb0*/  @!P5 PLOP3.LUT P0, PT, PT, PT, PT, 0x8, 0x80 ;  /* 0x000000000080d81c */ /* 0x000fe20003f0e170 */
[----:B------:R-:W-:Y:S01]  /*2bc0*/  @!P5 IMAD.X R15, R17, 0x1, R23, P6 ;  /* 0x00000001110fd824 */ /* 0x000fe200030e0617 */
[----:B------:R-:W-:-:S04]  /*2bd0*/  @!P5 IADD3 R25, P6, PT, R25, 0x2, RZ ;  /* 0x000000021919d810 */ /* 0x000fc80007fde0ff */
[----:B------:R-:W2:Y:S01]  /*2be0*/  @!P5 LDG.E.U8 R24, desc[UR8][R14.64] ;  /* 0x000000080e18d981 */ /* 0x000ea2000c1e1100 */
[----:B------:R-:W-:Y:S01]  /*2bf0*/  @!P5 IMAD.X R23, RZ, RZ, R23, P6 ;  /* 0x000000ffff17d224 */ /* 0x000fe200030e0617 */
[----:B------:R-:W-:Y:S02]  /*2c00*/  ISETP.LT.U32.AND P6, PT, R25, R13, PT ;  /* 0x0000000d1900720c */ /* 0x000fe40003fc1070 */
[----:B------:R-:W3:Y:S02]  /*2c10*/  @!P5 LDG.E.U8 R29, desc[UR8][R14.64+0x1] ;  /* 0x000001080e1dd981 */ /* 0x000ee4000c1e1100 */
[----:B------:R-:W-:-:S13]  /*2c20*/  ISETP.LT.U32.OR.EX P0, PT, R23, RZ, P0, P6 ;  /* 0x000000ff1700720c */ /* 0x000fda0000701560 */
[----:B------:R-:W-:-:S05]  /*2c30*/  @P0 IADD3 R16, P6, PT, R16, R25, RZ ;  /* 0x0000001910100210 */ /* 0x000fca0007fde0ff */
[----:B------:R-:W-:-:S05]  /*2c40*/  @P0 IMAD.X R17, R17, 0x1, R23, P6 ;  /* 0x0000000111110824 */ /* 0x000fca00030e0617 */
[----:B------:R-:W4:Y:S01]  /*2c50*/  @P0 LDG.E.U8 R16, desc[UR8][R16.64] ;  /* 0x0000000810100981 */ /* 0x000f22000c1e1100 */
[----:B------:R-:W-:-:S03]  /*2c60*/  @P0 IMAD.IADD R25, R20, 0x1, R25 ;  /* 0x0000000114190824 */ /* 0x000fc600078e0219 */
[----:B--2---:R0:W-:Y:S04]  /*2c70*/  @!P5 STS.U8 [R27], R24 ;  /* 0x000000181b00d388 */ /* 0x0041e80000000000 */
[----:B---3--:R0:W-:Y:S04]  /*2c80*/  @!P5 STS.U8 [R22], R29 ;  /* 0x0000001d1600d388 */ /* 0x0081e80000000000 */
[----:B----4-:R0:W-:Y:S02]  /*2c90*/  @P0 STS.U8 [R25], R16 ;  /* 0x0000001019000388 */ /* 0x0101e40000000000 */
.L_x_27:
[----:B------:R-:W-:Y:S02]  /*2ca0*/  IMAD.U32 R15, RZ, RZ, UR7 ;  /* 0x00000007ff0f7e24 */ /* 0x000fe4000f8e00ff */
[----:B------:R-:W-:Y:S02]  /*2cb0*/  IMAD.IADD R21, R21, 0x1, R7 ;  /* 0x0000000115157824 */ /* 0x000fe400078e0207 */
[----:B------:R-:W-:Y:S01]  /*2cc0*/  IMAD R20, R15, 0x4, R20 ;  /* 0x000000040f147824 */ /* 0x000fe200078e0214 */
[----:B------:R-:W-:Y:S06]  /*2cd0*/  @!P4 BRA `(.L_x_30) ;  /* 0x000000040008c947 */ /* 0x000fec0003800000 */
[----:B0-2---:R-:W0:Y:S01]  /*2ce0*/  LDC.64 R16, c[0x0][0x390] ;  /* 0x0000e400ff107b82 */ /* 0x005e220000000a00 */
        /* <DEDUP_REMOVED lines=22> */
.L_x_32:
[----:B0-----:R-:W-:-:S04]  /*2e50*/  IADD3 R14, P5, PT, R16, R25, RZ ;  /* 0x00000019100e7210 */ /* 0x001fc80007fbe0ff */
[----:B------:R-:W-:-:S05]  /*2e60*/  IADD3.X R15, PT, PT, R17, R23, RZ, P5, !PT ;  /* 0x00000017110f7210 */ /* 0x000fca0002ffe4ff */
        /* <DEDUP_REMOVED lines=17> */
.L_x_31:
        /* <DEDUP_REMOVED lines=24> */
.L_x_30:
[----:B------:R-:W-:Y:S02]  /*3100*/  IMAD.U32 R15, RZ, RZ, UR7 ;  /* 0x00000007ff0f7e24 */ /* 0x000fe4000f8e00ff */
[----:B------:R-:W-:Y:S02]  /*3110*/  IMAD.IADD R21, R21, 0x1, R7 ;  /* 0x0000000115157824 */ /* 0x000fe400078e0207 */
[----:B------:R-:W-:Y:S01]  /*3120*/  IMAD R20, R15, 0x4, R20 ;  /* 0x000000040f147824 */ /* 0x000fe200078e0214 */
[----:B------:R-:W-:Y:S06]  /*3130*/  @!P4 BRA `(.L_x_33) ;  /* 0x000000040008c947 */ /* 0x000fec0003800000 */
[----:B012---:R-:W0:Y:S01]  /*3140*/  LDC.64 R16, c[0x0][0x390] ;  /* 0x0000e400ff107b82 */ /* 0x007e220000000a00 */
        /* <DEDUP_REMOVED lines=22> */
.L_x_35:
        /* <DEDUP_REMOVED lines=19> */
.L_x_34:
        /* <DEDUP_REMOVED lines=24> */
.L_x_33:
[----:B------:R-:W-:Y:S05]  /*3560*/  @!P4 BRA `(.L_x_36) ;  /* 0x000000040060c947 */ /* 0x000fea0003800000 */
[----:B------:R-:W3:Y:S01]  /*3570*/  LDC.64 R14, c[0x0][0x390] ;  /* 0x0000e400ff0e7b82 */ /* 0x000ee20000000a00 */
[----:B------:R-:W-:Y:S01]  /*3580*/  ISETP.GT.U32.AND P0, PT, R13, RZ, PT ;  /* 0x000000ff0d00720c */ /* 0x000fe20003f04070 */
[----:B012---:R-:W-:Y:S02]  /*3590*/  IMAD.IADD R24, R21, 0x1, R7 ;  /* 0x0000000115187824 */ /* 0x007fe400078e0207 */
[----:B------:R-:W-:Y:S01]  /*35a0*/  IMAD.MOV.U32 R22, RZ, RZ, RZ ;  /* 0x000000ffff167224 */ /* 0x000fe200078e00ff */
[----:B------:R-:W-:Y:S01]  /*35b0*/  ISETP.GT.U32.AND.EX P0, PT, RZ, RZ, PT, P0 ;  /* 0x000000ffff00720c */ /* 0x000fe20003f04100 */
[----:B------:R-:W-:Y:S01]  /*35c0*/  IMAD.MOV.U32 R17, RZ, RZ, RZ ;  /* 0x000000ffff117224 */ /* 0x000fe200078e00ff */
[----:B---3--:R-:W-:-:S04]  /*35d0*/  LEA R21, P4, R24, R14, 0x2 ;  /* 0x0000000e18157211 */ /* 0x008fc800078810ff */
[----:B------:R-:W-:-:S07]  /*35e0*/  LEA.HI.X R24, R24, R15, RZ, 0x2, P4 ;  /* 0x0000000f18187211 */ /* 0x000fce00020f14ff */
[----:B------:R-:W-:-:S05]  /*35f0*/  @!P0 IADD3 R14, P4, PT, R22, R21, RZ ;  /* 0x00000015160e8210 */ /* 0x000fca0007f9e0ff */
[----:B------:R-:W-:-:S05]  /*3600*/  @!P0 IMAD.X R15, R17, 0x1, R24, P4 ;  /* 0x00000001110f8824 */ /* 0x000fca00020e0618 */
[----:B------:R-:W2:Y:S01]  /*3610*/  @!P0 LDG.E.U8 R14, desc[UR8][R14.64] ;  /* 0x000000080e0e8981 */ /* 0x000ea2000c1e1100 */
[----:B------:R-:W-:Y:S02]  /*3620*/  IMAD.U32 R23, RZ, RZ, UR7 ;  /* 0x00000007ff177e24 */ /* 0x000fe4000f8e00ff */
[----:B------:R-:W-:Y:S02]  /*3630*/  @!P0 IMAD.MOV.U32 R17, RZ, RZ, RZ ;  /* 0x000000ffff118224 */ /* 0x000fe400078e00ff */
[----:B------:R-:W-:Y:S02]  /*3640*/  @!P0 IMAD R23, R23, 0x4, R22 ;  /* 0x0000000417178824 */ /* 0x000fe400078e0216 */
[----:B------:R-:W-:-:S03]  /*3650*/  @!P0 IMAD.MOV.U32 R22, RZ, RZ, 0x1 ;  /* 0x00000001ff168424 */ /* 0x000fc600078e00ff */
[----:B------:R-:W-:Y:S02]  /*3660*/  @!P0 IADD3 R23, PT, PT, R20, R23, RZ ;  /* 0x0000001714178210 */ /* 0x000fe40007ffe0ff */
        /* <DEDUP_REMOVED lines=11> */
.L_x_38:
[----:B------:R-:W-:Y:S01]  /*3720*/  IADD3 R14, P4, PT, R22, R21, RZ ;  /* 0x00000015160e7210 */ /* 0x000fe20007f9e0ff */
[----:B------:R-:W-:-:S04]  /*3730*/  IMAD.U32 R27, RZ, RZ, UR7 ;  /* 0x00000007ff1b7e24 */ /* 0x000fc8000f8e00ff */
[----:B------:R-:W-:Y:S02]  /*3740*/  IMAD.X R15, R17, 0x1, R24, P4 ;  /* 0x00000001110f7824 */ /* 0x000fe400020e0618 */
[----:B------:R-:W-:-:S03]  /*3750*/  IMAD R27, R27, 0x4, R22 ;  /* 0x000000041b1b7824 */ /* 0x000fc600078e0216 */
[----:B-1----:R-:W2:Y:S01]  /*3760*/  LDG.E.U8 R25, desc[UR8][R14.64] ;  /* 0x000000080e197981 */ /* 0x002ea2000c1e1100 */
[----:B------:R-:W-:Y:S02]  /*3770*/  IMAD.IADD R26, R20, 0x1, R27 ;  /* 0x00000001141a7824 */ /* 0x000fe400078e021b */
[----:B------:R-:W-:Y:S01]  /*3780*/  VIADD R29, R22, 0x1 ;  /* 0x00000001161d7836 */ /* 0x000fe20000000000 */
[----:B------:R-:W3:Y:S01]  /*3790*/  LDG.E.U8 R27, desc[UR8][R14.64+0x1] ;  /* 0x000001080e1b7981 */ /* 0x000ee2000c1e1100 */
[----:B------:R-:W-:-:S04]  /*37a0*/  IMAD.U32 R28, RZ, RZ, UR7 ;  /* 0x00000007ff1c7e24 */ /* 0x000fc8000f8e00ff */
[----:B------:R-:W-:-:S04]  /*37b0*/  IMAD R29, R28, 0x4, R29 ;  /* 0x000000041c1d7824 */ /* 0x000fc800078e021d */
[----:B------:R-:W-:Y:S02]  /*37c0*/  IMAD.IADD R28, R20, 0x1, R29 ;  /* 0x00000001141c7824 */ /* 0x000fe400078e021d */
[----:B------:R-:W-:Y:S01]  /*37d0*/  VIADD R29, R22, 0x2 ;  /* 0x00000002161d7836 */ /* 0x000fe20000000000 */
[----:B--2---:R0:W-:Y:S04]  /*37e0*/  STS.U8 [R26], R25 ;  /* 0x000000191a007388 */ /* 0x0041e80000000000 */
[----:B---3--:R1:W-:Y:S01]  /*37f0*/  STS.U8 [R28], R27 ;  /* 0x0000001b1c007388 */ /* 0x0083e20000000000 */
[----:B0-----:R-:W-:-:S03]  /*3800*/  IMAD.U32 R26, RZ, RZ, UR7 ;  /* 0x00000007ff1a7e24 */ /* 0x001fc6000f8e00ff */
[----:B------:R-:W2:Y:S01]  /*3810*/  LDG.E.U8 R25, desc[UR8][R14.64+0x3] ;  /* 0x000003080e197981 */ /* 0x000ea2000c1e1100 */
[----:B-1----:R-:W-:-:S03]  /*3820*/  IMAD R27, R26, 0x4, R29 ;  /* 0x000000041a1b7824 */ /* 0x002fc600078e021d */
[----:B------:R-:W3:Y:S01]  /*3830*/  LDG.E.U8 R29, desc[UR8][R14.64+0x2] ;  /* 0x000002080e1d7981 */ /* 0x000ee2000c1e1100 */
[----:B------:R-:W-:Y:S02]  /*3840*/  IMAD.IADD R26, R20, 0x1, R27 ;  /* 0x00000001141a7824 */ /* 0x000fe400078e021b */
[C---:B------:R-:W-:Y:S01]  /*3850*/  VIADD R27, R22.reuse, 0x3 ;  /* 0x00000003161b7836 */ /* 0x040fe20000000000 */
[----:B------:R-:W-:-:S05]  /*3860*/  IADD3 R22, P4, PT, R22, 0x4, RZ ;  /* 0x0000000416167810 */ /* 0x000fca0007f9e0ff */
[----:B------:R-:W-:Y:S01]  /*3870*/  IMAD.X R17, RZ, RZ, R17, P4 ;  /* 0x000000ffff117224 */ /* 0x000fe200020e0611 */
[----:B------:R-:W-:-:S04]  /*3880*/  ISETP.GE.U32.AND P4, PT, R22, R23, PT ;  /* 0x000000171600720c */ /* 0x000fc80003f86070 */
[----:B------:R-:W-:Y:S01]  /*3890*/  ISETP.GE.U32.AND.EX P4, PT, R17, R16, PT, P4 ;  /* 0x000000101100720c */ /* 0x000fe20003f86140 */
[----:B---3--:R0:W-:Y:S02]  /*38a0*/  STS.U8 [R26], R29 ;  /* 0x0000001d1a007388 */ /* 0x0081e40000000000 */
[----:B0-----:R-:W-:-:S04]  /*38b0*/  IMAD.U32 R26, RZ, RZ, UR7 ;  /* 0x00000007ff1a7e24 */ /* 0x001fc8000f8e00ff */
[----:B------:R-:W-:-:S04]  /*38c0*/  IMAD R27, R26, 0x4, R27 ;  /* 0x000000041a1b7824 */ /* 0x000fc800078e021b */
[----:B------:R-:W-:-:S05]  /*38d0*/  IMAD.IADD R28, R20, 0x1, R27 ;  /* 0x00000001141c7824 */ /* 0x000fca00078e021b */
[----:B--2---:R1:W-:Y:S01]  /*38e0*/  STS.U8 [R28], R25 ;  /* 0x000000191c007388 */ /* 0x0043e20000000000 */
[----:B------:R-:W-:Y:S05]  /*38f0*/  @!P4 BRA `(.L_x_38) ;  /* 0xfffffffc0088c947 */ /* 0x000fea000383ffff */
.L_x_37:
        /* <DEDUP_REMOVED lines=9> */
[C---:B-1----:R-:W-:Y:S01]  /*3990*/  @!P4 VIADD R25, R22.reuse, 0x1 ;  /* 0x000000011619c836 */ /* 0x042fe20000000000 */
        /* <DEDUP_REMOVED lines=14> */
[----:B------:R-:W-:Y:S02]  /*3a80*/  @P0 IMAD R25, R29, 0x4, R22 ;  /* 0x000000041d190824 */ /* 0x000fe400078e0216 */
[C---:B------:R-:W-:Y:S02]  /*3a90*/  @!P4 IMAD.IADD R22, R20.reuse, 0x1, R23 ;  /* 0x000000011416c824 */ /* 0x040fe400078e0217 */
[C---:B------:R-:W-:Y:S02]  /*3aa0*/  @!P4 IMAD.IADD R27, R20.reuse, 0x1, R27 ;  /* 0x00000001141bc824 */ /* 0x040fe400078e021b */
[----:B------:R-:W-:Y:S01]  /*3ab0*/  @P0 IMAD.IADD R25, R20, 0x1, R25 ;  /* 0x0000000114190824 */ /* 0x000fe200078e0219 */
[----:B--2---:R0:W-:Y:S04]  /*3ac0*/  @!P4 STS.U8 [R22], R21 ;  /* 0x000000151600c388 */ /* 0x0041e80000000000 */
[----:B---3--:R0:W-:Y:S04]  /*3ad0*/  @!P4 STS.U8 [R27], R24 ;  /* 0x000000181b00c388 */ /* 0x0081e80000000000 */
[----:B----4-:R0:W-:Y:S02]  /*3ae0*/  @P0 STS.U8 [R25], R16 ;  /* 0x0000001019000388 */ /* 0x0101e40000000000 */
.L_x_36:
[----:B------:R-:W-:Y:S05]  /*3af0*/  @P3 BRA `(.L_x_39) ;  /* 0xffffffec00243947 */ /* 0x000fea000383ffff */
.L_x_26:
[----:B------:R-:W-:Y:S05]  /*3b00*/  @!P1 BRA `(.L_x_2) ;  /* 0x0000000c00c89947 */ /* 0x000fea0003800000 */
[----:B------:R-:W0:Y:S01]  /*3b10*/  S2R R17, SR_CgaCtaId ;  /* 0x0000000000117919 */ /* 0x000e220000008800 */
[----:B------:R-:W-:Y:S01]  /*3b20*/  ISETP.NE.AND P3, PT, R12, RZ, PT ;  /* 0x000000ff0c00720c */ /* 0x000fe20003f65270 */
[----:B------:R-:W-:Y:S01]  /*3b30*/  IMAD R15, R0, UR7, RZ ;  /* 0x00000007000f7c24 */ /* 0x000fe2000f8e02ff */
[----:B------:R-:W-:-:S04]  /*3b40*/  MOV R14, 0x400 ;  /* 0x00000400000e7802 */ /* 0x000fc80000000f00 */
[----:B012---:R-:W-:Y:S01]  /*3b50*/  LEA R16, R17, R14, 0x18 ;  /* 0x0000000e11107211 */ /* 0x007fe200078ec0ff */
[----:B------:R-:W-:Y:S02]  /*3b60*/  IMAD.IADD R14, R10, 0x1, R19 ;  /* 0x000000010a0e7824 */ /* 0x000fe400078e0213 */
[----:B------:R-:W-:Y:S02]  /*3b70*/  IMAD R10, R19, UR7, RZ ;  /* 0x00000007130a7c24 */ /* 0x000fe4000f8e02ff */
[----:B------:R-:W-:Y:S02]  /*3b80*/  IMAD R15, R15, 0x4, R16 ;  /* 0x000000040f0f7824 */ /* 0x000fe400078e0210 */
[----:B------:R-:W-:Y:S02]  /*3b90*/  IMAD R19, R14, R7, R2 ;  /* 0x000000070e137224 */ /* 0x000fe400078e0202 */
[----:B------:R-:W-:Y:S01]  /*3ba0*/  IMAD R10, R10, 0x4, R15 ;  /* 0x000000040a0a7824 */ /* 0x000fe200078e020f */
[----:B------:R-:W-:Y:S06]  /*3bb0*/  @!P3 BRA `(.L_x_40) ;  /* 0x000000040008b947 */ /* 0x000fec0003800000 */
[----:B------:R-:W0:Y:S01]  /*3bc0*/  LDC.64 R14, c[0x0][0x390] ;  /* 0x0000e400ff0e7b82 */ /* 0x000e220000000a00 */
[----:B------:R-:W-:Y:S01]  /*3bd0*/  ISETP.GT.U32.AND P0, PT, R13, RZ, PT ;  /* 0x000000ff0d00720c */ /* 0x000fe20003f04070 */
[----:B------:R-:W-:Y:S02]  /*3be0*/  IMAD.MOV.U32 R21, RZ, RZ, RZ ;  /* 0x000000ffff157224 */ /* 0x000fe400078e00ff */
[----:B------:R-:W-:Y:S01]  /*3bf0*/  IMAD.MOV.U32 R23, RZ, RZ, RZ ;  /* 0x000000ffff177224 */ /* 0x000fe200078e00ff */
[----:B------:R-:W-:Y:S01]  /*3c00*/  ISETP.GT.U32.AND.EX P0, PT, RZ, RZ, PT, P0 ;  /* 0x000000ffff00720c */ /* 0x000fe20003f04100 */
[----:B0-----:R-:W-:-:S12]  /*3c10*/  IMAD.WIDE.U32 R14, R19, 0x4, R14 ;  /* 0x00000004130e7825 */ /* 0x001fd800078e000e */
[----:B------:R-:W-:-:S04]  /*3c20*/  @!P0 IADD3 R16, P1, PT, R14, R21, RZ ;  /* 0x000000150e108210 */ /* 0x000fc80007f3e0ff */
[----:B------:R-:W-:-:S05]  /*3c30*/  @!P0 IADD3.X R17, PT, PT, R15, R23, RZ, P1, !PT ;  /* 0x000000170f118210 */ /* 0x000fca0000ffe4ff */
        /* <DEDUP_REMOVED lines=15> */
.L_x_42:
[----:B0-----:R-:W-:-:S05]  /*3d30*/  IADD3 R16, P1, PT, R14, R21, RZ ;  /* 0x000000150e107210 */ /* 0x001fca0007f3e0ff */
[----:B------:R-:W-:-:S05]  /*3d40*/  IMAD.X R17, R15, 0x1, R23, P1 ;  /* 0x000000010f117824 */ /* 0x000fca00008e0617 */
[----:B------:R-:W2:Y:S04]  /*3d50*/  LDG.E.U8 R24, desc[UR8][R16.64] ;  /* 0x0000000810187981 */ /* 0x000ea8000c1e1100 */
[----:B------:R-:W3:Y:S04]  /*3d60*/  LDG.E.U8 R26, desc[UR8][R16.64+0x1] ;  /* 0x00000108101a7981 */ /* 0x000ee8000c1e1100 */
[----:B------:R-:W4:Y:S04]  /*3d70*/  LDG.E.U8 R22, desc[UR8][R16.64+0x2] ;  /* 0x0000020810167981 */ /* 0x000f28000c1e1100 */
[----:B------:R-:W5:Y:S01]  /*3d80*/  LDG.E.U8 R28, desc[UR8][R16.64+0x3] ;  /* 0x00000308101c7981 */ /* 0x000f62000c1e1100 */
[C-C-:B------:R-:W-:Y:S01]  /*3d90*/  IMAD.IADD R25, R10.reuse, 0x1, R21.reuse ;  /* 0x000000010a197824 */ /* 0x140fe200078e0215 */
[----:B------:R-:W-:-:S02]  /*3da0*/  IADD3 R27, PT, PT, R10, 0x1, R21 ;  /* 0x000000010a1b7810 */ /* 0x000fc40007ffe015 */
[C-C-:B------:R-:W-:Y:S02]  /*3db0*/  IADD3 R29, PT, PT, R10.reuse, 0x2, R21.reuse ;  /* 0x000000020a1d7810 */ /* 0x140fe40007ffe015 */
[----:B--2---:R0:W-:Y:S04]  /*3dc0*/  STS.U8 [R25], R24 ;  /* 0x0000001819007388 */ /* 0x0041e80000000000 */
[----:B---3--:R1:W-:Y:S04]  /*3dd0*/  STS.U8 [R27], R26 ;  /* 0x0000001a1b007388 */ /* 0x0083e80000000000 */
[----:B----4-:R1:W-:Y:S01]  /*3de0*/  STS.U8 [R29], R22 ;  /* 0x000000161d007388 */ /* 0x0103e20000000000 */
[----:B0-----:R-:W-:-:S02]  /*3df0*/  IADD3 R25, PT, PT, R10, 0x3, R21 ;  /* 0x000000030a197810 */ /* 0x001fc40007ffe015 */
[----:B------:R-:W-:-:S03]  /*3e00*/  IADD3 R21, P1, PT, R21, 0x4, RZ ;  /* 0x0000000415157810 */ /* 0x000fc60007f3e0ff */
[----:B-----5:R1:W-:Y:S02]  /*3e10*/  STS.U8 [R25], R28 ;  /* 0x0000001c19007388 */ /* 0x0203e40000000000 */
[----:B------:R-:W-:Y:S01]  /*3e20*/  IMAD.X R23, RZ, RZ, R23, P1 ;  /* 0x000000ffff177224 */ /* 0x000fe200008e0617 */
[----:B------:R-:W-:-:S04]  /*3e30*/  ISETP.GE.U32.AND P1, PT, R21, R20, PT ;  /* 0x000000141500720c */ /* 0x000fc80003f26070 */
[----:B------:R-:W-:-:S13]  /*3e40*/  ISETP.GE.U32.AND.EX P1, PT, R23, R18, PT, P1 ;  /* 0x000000121700720c */ /* 0x000fda0003f26110 */
[----:B-1----:R-:W-:Y:S05]  /*3e50*/  @!P1 BRA `(.L_x_42) ;  /* 0xfffffffc00b49947 */ /* 0x002fea000383ffff */
.L_x_41:
[CC--:B0-----:R-:W-:Y:S02]  /*3e60*/  IADD3 R16, P5, PT, R13.reuse, -R21.reuse, RZ ;  /* 0x800000150d107210 */ /* 0x0c1fe40007fbe0ff */
[----:B------:R-:W-:Y:S02]  /*3e70*/  ISETP.GT.U32.AND P4, PT, R13, R21, PT ;  /* 0x000000150d00720c */ /* 0x000fe40003f84070 */
[----:B------:R-:W-:Y:S01]  /*3e80*/  ISETP.LE.U32.AND P1, PT, R16, 0x1, PT ;  /* 0x000000011000780c */ /* 0x000fe20003f23070 */
[----:B------:R-:W-:Y:S01]  /*3e90*/  IMAD.X R16, RZ, RZ, ~R23, P5 ;  /* 0x000000ffff107224 */ /* 0x000fe200028e0e17 */
[----:B------:R-:W-:-:S04]  /*3ea0*/  ISETP.GT.U32.AND.EX P4, PT, RZ, R23, PT, P4 ;  /* 0x00000017ff00720c */ /* 0x000fc80003f84140 */
[----:B------:R-:W-:-:S13]  /*3eb0*/  ISETP.LE.U32.OR.EX P1, PT, R16, RZ, !P4, P1 ;  /* 0x000000ff1000720c */ /* 0x000fda0006723510 */
[----:B------:R-:W-:Y:S01]  /*3ec0*/  @!P1 IADD3 R16, P5, PT, R14, R21, RZ ;  /* 0x000000150e109210 */ /* 0x000fe20007fbe0ff */
[C-C-:B------:R-:W-:Y:S01]  /*3ed0*/  @!P1 IMAD.IADD R27, R10.reuse, 0x1, R21.reuse ;  /* 0x000000010a1b9824 */ /* 0x140fe200078e0215 */
        /* <DEDUP_REMOVED lines=16> */
.L_x_40:
[----:B0-----:R-:W-:-:S04]  /*3fe0*/  VIMNMX.U32 R14, PT, PT, R0, R11, PT ;  /* 0x0000000b000e7248 */ /* 0x001fc80003fe0000 */
[----:B------:R-:W-:-:S04]  /*3ff0*/  VIMNMX.U32 R14, PT, PT, R14, 0x1, !PT ;  /* 0x000000010e0e7848 */ /* 0x000fc80007fe0000 */
[----:B------:R-:W-:-:S04]  /*4000*/  LOP3.LUT R18, R14, 0x3, RZ, 0xc0, !PT ;  /* 0x000000030e127812 */ /* 0x000fc800078ec0ff */
[----:B------:R-:W-:-:S13]  /*4010*/  ISETP.NE.AND P0, PT, R18, 0x1, PT ;  /* 0x000000011200780c */ /* 0x000fda0003f05270 */
[----:B------:R-:W-:Y:S05]  /*4020*/  @!P0 BRA `(.L_x_2) ;  /* 0x0000000800808947 */ /* 0x000fea0003800000 */
[----:B------:R-:W-:Y:S02]  /*4030*/  IMAD.U32 R15, RZ, RZ, UR7 ;  /* 0x00000007ff0f7e24 */ /* 0x000fe4000f8e00ff */
[----:B------:R-:W-:Y:S02]  /*4040*/  IMAD.IADD R19, R19, 0x1, R7 ;  /* 0x0000000113137824 */ /* 0x000fe400078e0207 */
        /* <DEDUP_REMOVED lines=25> */
.L_x_45:
[----:B0-----:R-:W-:-:S05]  /*41e0*/  IADD3 R16, P1, PT, R14, R21, RZ ;  /* 0x000000150e107210 */ /* 0x001fca0007f3e0ff */
[----:B------:R-:W-:-:S05]  /*41f0*/  IMAD.X R17, R15, 0x1, R23, P1 ;  /* 0x000000010f117824 */ /* 0x000fca00008e0617 */
[----:B-1----:R-:W2:Y:S01]  /*4200*/  LDG.E.U8 R24, desc[UR8][R16.64] ;  /* 0x0000000810187981 */ /* 0x002ea2000c1e1100 */
[----:B------:R-:W-:-:S03]  /*4210*/  IMAD.IADD R25, R10, 0x1, R21 ;  /* 0x000000010a197824 */ /* 0x000fc600078e0215 */
[----:B------:R-:W3:Y:S04]  /*4220*/  LDG.E.U8 R26, desc[UR8][R16.64+0x1] ;  /* 0x00000108101a7981 */ /* 0x000ee8000c1e1100 */
[----:B------:R-:W4:Y:S04]  /*4230*/  LDG.E.U8 R28, desc[UR8][R16.64+0x2] ;  /* 0x00000208101c7981 */ /* 0x000f28000c1e1100 */
[----:B--2---:R0:W-:Y:S04]  /*4240*/  STS.U8 [R25], R24 ;  /* 0x0000001819007388 */ /* 0x0041e80000000000 */
[----:B0-----:R-:W2:Y:S01]  /*4250*/  LDG.E.U8 R24, desc[UR8][R16.64+0x3] ;  /* 0x0000030810187981 */ /* 0x001ea2000c1e1100 */
[----:B------:R-:W-:-:S02]  /*4260*/  IADD3 R27, PT, PT, R10, 0x1, R21 ;  /* 0x000000010a1b7810 */ /* 0x000fc40007ffe015 */
[C-C-:B------:R-:W-:Y:S02]  /*4270*/  IADD3 R29, PT, PT, R10.reuse, 0x2, R21.reuse ;  /* 0x000000020a1d7810 */ /* 0x140fe40007ffe015 */
[----:B------:R-:W-:Y:S02]  /*4280*/  IADD3 R25, PT, PT, R10, 0x3, R21 ;  /* 0x000000030a197810 */ /* 0x000fe40007ffe015 */
[----:B------:R-:W-:Y:S01]  /*4290*/  IADD3 R21, P1, PT, R21, 0x4, RZ ;  /* 0x0000000415157810 */ /* 0x000fe20007f3e0ff */
[----:B---3--:R1:W-:Y:S04]  /*42a0*/  STS.U8 [R27], R26 ;  /* 0x0000001a1b007388 */ /* 0x0083e80000000000 */
[----:B----4-:R1:W-:Y:S01]  /*42b0*/  STS.U8 [R29], R28 ;  /* 0x0000001c1d007388 */ /* 0x0103e20000000000 */
[----:B------:R-:W-:Y:S01]  /*42c0*/  IMAD.X R23, RZ, RZ, R23, P1 ;  /* 0x000000ffff177224 */ /* 0x000fe200008e0617 */
[----:B------:R-:W-:-:S04]  /*42d0*/  ISETP.GE.U32.AND P1, PT, R21, R22, PT ;  /* 0x000000161500720c */ /* 0x000fc80003f26070 */
[----:B------:R-:W-:Y:S01]  /*42e0*/  ISETP.GE.U32.AND.EX P1, PT, R23, R20, PT, P1 ;  /* 0x000000141700720c */ /* 0x000fe20003f26110 */
[----:B--2---:R1:W-:-:S12]  /*42f0*/  STS.U8 [R25], R24 ;  /* 0x0000001819007388 */ /* 0x0043d80000000000 */
[----:B------:R-:W-:Y:S05]  /*4300*/  @!P1 BRA `(.L_x_45) ;  /* 0xfffffffc00b49947 */ /* 0x000fea000383ffff */
.L_x_44:
        /* <DEDUP_REMOVED lines=24> */
.L_x_43:
[----:B------:R-:W-:-:S13]  /*4490*/  ISETP.NE.AND P0, PT, R18, 0x2, PT ;  /* 0x000000021200780c */ /* 0x000fda0003f05270 */
[----:B------:R-:W-:Y:S05]  /*44a0*/  @!P0 BRA `(.L_x_2) ;  /* 0x0000000400608947 */ /* 0x000fea0003800000 */
[----:B------:R-:W-:Y:S05]  /*44b0*/  @!P3 BRA `(.L_x_2) ;  /* 0x00000004005cb947 */ /* 0x000fea0003800000 */
[----:B------:R-:W1:Y:S01]  /*44c0*/  LDCU.64 UR4, c[0x0][0x390] ;  /* 0x00007200ff0477ac */ /* 0x000e620008000a00 */
[----:B------:R-:W-:Y:S01]  /*44d0*/  ISETP.GT.U32.AND P0, PT, R13, RZ, PT ;  /* 0x000000ff0d00720c */ /* 0x000fe20003f04070 */
[----:B------:R-:W-:Y:S02]  /*44e0*/  IMAD.IADD R18, R19, 0x1, R7 ;  /* 0x0000000113127824 */ /* 0x000fe400078e0207 */
[----:B0-----:R-:W-:Y:S01]  /*44f0*/  IMAD.MOV.U32 R20, RZ, RZ, RZ ;  /* 0x000000ffff147224 */ /* 0x001fe200078e00ff */
[----:B------:R-:W-:Y:S01]  /*4500*/  ISETP.GT.U32.AND.EX P0, PT, RZ, RZ, PT, P0 ;  /* 0x000000ffff00720c */ /* 0x000fe20003f04100 */
[----:B------:R-:W-:Y:S01]  /*4510*/  IMAD.MOV.U32 R17, RZ, RZ, RZ ;  /* 0x000000ffff117224 */ /* 0x000fe200078e00ff */
[----:B-1----:R-:W-:-:S04]  /*4520*/  LEA R19, P1, R18, UR4, 0x2 ;  /* 0x0000000412137c11 */ /* 0x002fc8000f8210ff */
[----:B------:R-:W-:-:S07]  /*4530*/  LEA.HI.X R18, R18, UR5, RZ, 0x2, P1 ;  /* 0x0000000512127c11 */ /* 0x000fce00088f14ff */
[----:B------:R-:W-:-:S04]  /*4540*/  @!P0 IADD3 R14, P1, PT, R20, R19, RZ ;  /* 0x00000013140e8210 */ /* 0x000fc80007f3e0ff */
[----:B------:R-:W-:-:S05]  /*4550*/  @!P0 IADD3.X R15, PT, PT, R17, R18, RZ, P1, !PT ;  /* 0x00000012110f8210 */ /* 0x000fca0000ffe4ff */
        /* <DEDUP_REMOVED lines=17> */
.L_x_47:
[----:B-1----:R-:W-:-:S05]  /*4670*/  IADD3 R14, P1, PT, R20, R19, RZ ;  /* 0x00000013140e7210 */ /* 0x002fca0007f3e0ff */
[----:B------:R-:W-:-:S05]  /*4680*/  IMAD.X R15, R17, 0x1, R18, P1 ;  /* 0x00000001110f7824 */ /* 0x000fca00008e0612 */
[----:B------:R-:W2:Y:S04]  /*4690*/  LDG.E.U8 R25, desc[UR8][R14.64] ;  /* 0x000000080e197981 */ /* 0x000ea8000c1e1100 */
[----:B------:R-:W3:Y:S04]  /*46a0*/  LDG.E.U8 R23, desc[UR8][R14.64+0x1] ;  /* 0x000001080e177981 */ /* 0x000ee8000c1e1100 */
[----:B------:R-:W4:Y:S04]  /*46b0*/  LDG.E.U8 R22, desc[UR8][R14.64+0x2] ;  /* 0x000002080e167981 */ /* 0x000f28000c1e1100 */
[----:B------:R0:W5:Y:S01]  /*46c0*/  LDG.E.U8 R24, desc[UR8][R14.64+0x3] ;  /* 0x000003080e187981 */ /* 0x000162000c1e1100 */
[----:B------:R-:W-:-:S02]  /*46d0*/  IMAD.U32 R27, RZ, RZ, UR7 ;  /* 0x00000007ff1b7e24 */ /* 0x000fc4000f8e00ff */
[----:B------:R-:W-:Y:S02]  /*46e0*/  IMAD.U32 R28, RZ, RZ, UR7 ;  /* 0x00000007ff1c7e24 */ /* 0x000fe4000f8e00ff */
[----:B------:R-:W-:Y:S02]  /*46f0*/  IMAD R27, R27, 0x4, R20 ;  /* 0x000000041b1b7824 */ /* 0x000fe400078e0214 */
[----:B------:R-:W-:Y:S02]  /*4700*/  VIADD R29, R20, 0x2 ;  /* 0x00000002141d7836 */ /* 0x000fe40000000000 */
[----:B------:R-:W-:Y:S02]  /*4710*/  IMAD.IADD R26, R10, 0x1, R27 ;  /* 0x000000010a1a7824 */ /* 0x000fe400078e021b */
[C---:B------:R-:W-:Y:S02]  /*4720*/  VIADD R27, R20.reuse, 0x1 ;  /* 0x00000001141b7836 */ /* 0x040fe40000000000 */
[C---:B0-----:R-:W-:Y:S01]  /*4730*/  VIADD R15, R20.reuse, 0x3 ;  /* 0x00000003140f7836 */ /* 0x041fe20000000000 */
[----:B------:R-:W-:Y:S01]  /*4740*/  IADD3 R20, P1, PT, R20, 0x4, RZ ;  /* 0x0000000414147810 */ /* 0x000fe20007f3e0ff */
[----:B------:R-:W-:-:S02]  /*4750*/  IMAD.U32 R14, RZ, RZ, UR7 ;  /* 0x00000007ff0e7e24 */ /* 0x000fc4000f8e00ff */
[C---:B------:R-:W-:Y:S02]  /*4760*/  IMAD R27, R28.reuse, 0x4, R27 ;  /* 0x000000041c1b7824 */ /* 0x040fe400078e021b */
[----:B------:R-:W-:Y:S02]  /*4770*/  IMAD R29, R28, 0x4, R29 ;  /* 0x000000041c1d7824 */ /* 0x000fe400078e021d */
[----:B------:R-:W-:Y:S02]  /*4780*/  IMAD R15, R14, 0x4, R15 ;  /* 0x000000040e0f7824 */ /* 0x000fe400078e020f */
[C---:B------:R-:W-:Y:S02]  /*4790*/  IMAD.IADD R14, R10.reuse, 0x1, R27 ;  /* 0x000000010a0e7824 */ /* 0x040fe400078e021b */
[C---:B------:R-:W-:Y:S02]  /*47a0*/  IMAD.IADD R29, R10.reuse, 0x1, R29 ;  /* 0x000000010a1d7824 */ /* 0x040fe400078e021d */
[----:B------:R-:W-:-:S02]  /*47b0*/  IMAD.IADD R15, R10, 0x1, R15 ;  /* 0x000000010a0f7824 */ /* 0x000fc400078e020f */
[----:B------:R-:W-:Y:S01]  /*47c0*/  IMAD.X R17, RZ, RZ, R17, P1 ;  /* 0x000000ffff117224 */ /* 0x000fe200008e0611 */
[----:B------:R-:W-:-:S04]  /*47d0*/  ISETP.GE.U32.AND P1, PT, R20, R21, PT ;  /* 0x000000151400720c */ /* 0x000fc80003f26070 */
[----:B------:R-:W-:Y:S01]  /*47e0*/  ISETP.GE.U32.AND.EX P1, PT, R17, R16, PT, P1 ;  /* 0x000000101100720c */ /* 0x000fe20003f26110 */
[----:B--2---:R1:W-:Y:S04]  /*47f0*/  STS.U8 [R26], R25 ;  /* 0x000000191a007388 */ /* 0x0043e80000000000 */
[----:B---3--:R1:W-:Y:S04]  /*4800*/  STS.U8 [R14], R23 ;  /* 0x000000170e007388 */ /* 0x0083e80000000000 */
[----:B----4-:R1:W-:Y:S04]  /*4810*/  STS.U8 [R29], R22 ;  /* 0x000000161d007388 */ /* 0x0103e80000000000 */
[----:B-----5:R1:W-:Y:S01]  /*4820*/  STS.U8 [R15], R24 ;  /* 0x000000180f007388 */ /* 0x0203e20000000000 */
[----:B------:R-:W-:Y:S05]  /*4830*/  @!P1 BRA `(.L_x_47) ;  /* 0xfffffffc008c9947 */ /* 0x000fea000383ffff */
.L_x_46:
[CC--:B01----:R-:W-:Y:S01]  /*4840*/  IADD3 R14, P4, PT, R13.reuse, -R20.reuse, RZ ;  /* 0x800000140d0e7210 */ /* 0x0c3fe20007f9e0ff */
        /* <DEDUP_REMOVED lines=11> */
[----:B------:R-:W-:Y:S01]  /*4900*/  @!P1 IMAD.X R15, R17, 0x1, R18, P3 ;  /* 0x00000001110f9824 */ /* 0x000fe200018e0612 */
[----:B------:R-:W-:Y:S01]  /*4910*/  ISETP.LT.U32.AND P3, PT, R20, R13, PT ;  /* 0x0000000d1400720c */ /* 0x000fe20003f61070 */
[----:B------:R-:W-:-:S05]  /*4920*/  @!P1 IMAD.X R17, RZ, RZ, R17, P4 ;  /* 0x000000ffff119224 */ /* 0x000fca00020e0611 */
        /* <DEDUP_REMOVED lines=13> */
[----:B---3--:R3:W-:Y:S04]  /*4a00*/  @!P1 STS.U8 [R21], R18 ;  /* 0x0000001215009388 */ /* 0x0087e80000000000 */
[----:B--2---:R3:W-:Y:S04]  /*4a10*/  @!P1 STS.U8 [R20], R19 ;  /* 0x0000001314009388 */ /* 0x0047e80000000000 */
[----:B----4-:R3:W-:Y:S02]  /*4a20*/  @P0 STS.U8 [R13], R16 ;  /* 0x000000100d000388 */ /* 0x0107e40000000000 */
.L_x_2:
[----:B------:R-:W-:Y:S05]  /*4a30*/  BSYNC.RECONVERGENT B0 ;  /* 0x0000000000007941 */ /* 0x000fea0003800200 */
.L_x_1:
[----:B------:R-:W-:Y:S01]  /*4a40*/  BAR.SYNC.DEFER_BLOCKING 0x0 ;  /* 0x0000000000007b1d */ /* 0x000fe20000010000 */
[----:B------:R-:W-:-:S13]  /*4a50*/  ISETP.NE.AND P0, PT, R12, RZ, PT ;  /* 0x000000ff0c00720c */ /* 0x000fda0003f05270 */
[----:B------:R-:W-:Y:S05]  /*4a60*/  @!P0 BRA `(.L_x_48) ;  /* 0x0000000800008947 */ /* 0x000fea0003800000 */
[----:B---3--:R-:W3:Y:S01]  /*4a70*/  S2R R18, SR_CgaCtaId ;  /* 0x0000000000127919 */ /* 0x008ee20000008800 */
[----:B------:R-:W-:Y:S01]  /*4a80*/  MOV R10, UR7 ;  /* 0x00000007000a7c02 */ /* 0x000fe20008000f00 */
[----:B0-----:R-:W-:Y:S01]  /*4a90*/  IMAD R14, R0, UR7, RZ ;  /* 0x00000007000e7c24 */ /* 0x001fe2000f8e02ff */
[----:B------:R-:W-:Y:S01]  /*4aa0*/  MOV R15, 0x400 ;  /* 0x00000400000f7802 */ /* 0x000fe20000000f00 */
[----:B-12---:R-:W0:Y:S01]  /*4ab0*/  S2R R16, SR_TID.Y ;  /* 0x0000000000107919 */ /* 0x006e220000002200 */
[----:B------:R-:W-:Y:S01]  /*4ac0*/  VIMNMX.U32 R10, PT, PT, R10, UR6, PT ;  /* 0x000000060a0a7c48 */ /* 0x000fe2000bfe0000 */
[----:B------:R-:W1:Y:S03]  /*4ad0*/  S2R R12, SR_TID.X ;  /* 0x00000000000c7919 */ /* 0x000e660000002100 */
[C---:B------:R-:W-:Y:S02]  /*4ae0*/  ISETP.GE.U32.AND P0, PT, R10.reuse, 0x8, PT ;  /* 0x000000080a00780c */ /* 0x040fe40003f06070 */
[----:B------:R-:W-:-:S04]  /*4af0*/  VIMNMX.U32 R13, PT, PT, R10, 0x1, !PT ;  /* 0x000000010a0d7848 */ /* 0x000fc80007fe0000 */
[----:B------:R-:W-:Y:S02]  /*4b00*/  LOP3.LUT P1, R26, R13, 0x7, RZ, 0xc0, !PT ;  /* 0x000000070d1a7812 */ /* 0x000fe4000782c0ff */
[----:B---3--:R-:W-:Y:S01]  /*4b10*/  LEA R15, R18, R15, 0x18 ;  /* 0x0000000f120f7211 */ /* 0x008fe200078ec0ff */
[----:B0-----:R-:W-:-:S04]  /*4b20*/  IMAD R10, R16, UR7, RZ ;  /* 0x00000007100a7c24 */ /* 0x001fc8000f8e02ff */
[----:B------:R-:W-:Y:S02]  /*4b30*/  IMAD R14, R14, 0x4, R15 ;  /* 0x000000040e0e7824 */ /* 0x000fe400078e020f */
[----:B------:R-:W-:Y:S01]  /*4b40*/  IMAD.MOV.U32 R15, RZ, RZ, RZ ;  /* 0x000000ffff0f7224 */ /* 0x000fe200078e00ff */
[----:B-1----:R-:W-:Y:S06]  /*4b50*/  @!P0 BRA `(.L_x_49) ;  /* 0x0000000000cc8947 */ /* 0x002fec0003800000 */
[----:B------:R-:W0:Y:S01]  /*4b60*/  S2UR UR5, SR_CgaCtaId ;  /* 0x00000000000579c3 */ /* 0x000e220000008800 */
[----:B------:R-:W-:Y:S01]  /*4b70*/  UMOV UR4, 0x400 ;  /* 0x0000040000047882 */ /* 0x000fe20000000000 */
[----:B------:R-:W-:Y:S01]  /*4b80*/  LOP3.LUT R15, R13, 0x7f8, RZ, 0xc0, !PT ;  /* 0x000007f80d0f7812 */ /* 0x000fe200078ec0ff */
[----:B0-----:R-:W-:-:S03]  /*4b90*/  ULEA UR5, UR5, UR4, 0x18 ;  /* 0x0000000405057291 */ /* 0x001fc6000f8ec0ff */
[----:B------:R-:W-:-:S09]  /*4ba0*/  UMOV UR4, URZ ;  /* 0x000000ff00047c82 */ /* 0x000fd20008000000 */
.L_x_50:
[----:B------:R-:W-:Y:S02]  /*4bb0*/  IMAD.U32 R17, RZ, RZ, UR4 ;  /* 0x00000004ff117e24 */ /* 0x000fe4000f8e00ff */
[----:B------:R-:W-:Y:S01]  /*4bc0*/  VIADD R16, R10, UR4 ;  /* 0x000000040a107c36 */ /* 0x000fe20008000000 */
[----:B------:R-:W-:Y:S01]  /*4bd0*/  UIADD3 UR4, UPT, UPT, UR4, 0x8, URZ ;  /* 0x0000000804047890 */ /* 0x000fe2000fffe0ff */
[----:B------:R-:W-:Y:S02]  /*4be0*/  IMAD R17, R17, UR7, R12 ;  /* 0x0000000711117c24 */ /* 0x000fe4000f8e020c */
[----:B------:R-:W-:Y:S01]  /*4bf0*/  IMAD.U32 R25, RZ, RZ, UR7 ;  /* 0x00000007ff197e24 */ /* 0x000fe2000f8e00ff */
[----:B------:R-:W-:Y:S01]  /*4c00*/  LEA R16, R16, UR5, 0x2 ;  /* 0x0000000510107c11 */ /* 0x000fe2000f8e10ff */
[----:B------:R-:W-:Y:S01]  /*4c10*/  IMAD R22, R17, 0x4, R14 ;  /* 0x0000000411167824 */ /* 0x000fe200078e020e */
[----:B------:R-:W-:Y:S01]  /*4c20*/  ISETP.NE.AND P0, PT, R15, UR4, PT ;  /* 0x000000040f007c0c */ /* 0x000fe2000bf05270 */
[----:B------:R-:W-:-:S02]  /*4c30*/  IMAD.U32 R24, RZ, RZ, UR7 ;  /* 0x00000007ff187e24 */ /* 0x000fc4000f8e00ff */
[----:B------:R-:W-:Y:S01]  /*4c40*/  IMAD R25, R25, 0x4, R22 ;  /* 0x0000000419197824 */ /* 0x000fe200078e0216 */
[----:B------:R-:W-:Y:S01]  /*4c50*/  LDS R21, [R16] ;  /* 0x0000000010157984 */ /* 0x000fe20000000800 */
[----:B------:R-:W-:Y:S02]  /*4c60*/  IMAD.U32 R23, RZ, RZ, UR7 ;  /* 0x00000007ff177e24 */ /* 0x000fe4000f8e00ff */
[----:B------:R-:W-:Y:S01]  /*4c70*/  IMAD R24, R24, 0x4, R25 ;  /* 0x0000000418187824 */ /* 0x000fe200078e0219 */
[----:B------:R-:W0:Y:S03]  /*4c80*/  LDS R22, [R22] ;  /* 0x0000000016167984 */ /* 0x000e260000000800 */
[----:B------:R-:W-:Y:S01]  /*4c90*/  IMAD R23, R23, 0x4, R24 ;  /* 0x0000000417177824 */ /* 0x000fe200078e0218 */
[----:B------:R-:W-:Y:S04]  /*4ca0*/  LDS R20, [R16+0x4] ;  /* 0x0000040010147984 */ /* 0x000fe80000000800 */
[----:B------:R-:W1:Y:S04]  /*4cb0*/  LDS R25, [R25] ;  /* 0x0000000019197984 */ /* 0x000e680000000800 */
[----:B------:R-:W-:Y:S04]  /*4cc0*/  LDS R19, [R16+0x8] ;  /* 0x0000080010137984 */ /* 0x000fe80000000800 */
[----:B------:R-:W2:Y:S04]  /*4cd0*/  LDS R24, [R24] ;  /* 0x0000000018187984 */ /* 0x000ea80000000800 */
[----:B------:R-:W-:Y:S04]  /*4ce0*/  LDS R17, [R16+0xc] ;  /* 0x00000c0010117984 */ /* 0x000fe80000000800 */
[----:B------:R3:W4:Y:S04]  /*4cf0*/  LDS R18, [R23] ;  /* 0x0000000017127984 */ /* 0x0007280000000800 */
[----:B------:R-:W-:Y:S01]  /*4d00*/  LDS R28, [R16+0x1c] ;  /* 0x00001c00101c7984 */ /* 0x000fe20000000800 */
[----:B0-----:R-:W-:Y:S01]  /*4d10*/  FFMA R21, R21, R22, R6 ;  /* 0x0000001615157223 */ /* 0x001fe20000000006 */
[----:B------:R-:W-:-:S02]  /*4d20*/  IMAD.U32 R22, RZ, RZ, UR7 ;  /* 0x00000007ff167e24 */ /* 0x000fc4000f8e00ff */
[----:B------:R-:W-:Y:S02]  /*4d30*/  LDS R6, [R16+0x10] ;  /* 0x0000100010067984 */ /* 0x000fe40000000800 */
[----:B------:R-:W-:Y:S02]  /*4d40*/  IMAD R22, R22, 0x4, R23 ;  /* 0x0000000416167824 */ /* 0x000fe400078e0217 */
[----:B---3--:R-:W-:Y:S02]  /*4d50*/  IMAD.U32 R23, RZ, RZ, UR7 ;  /* 0x00000007ff177e24 */ /* 0x008fe4000f8e00ff */
[----:B-1----:R-:W-:Y:S01]  /*4d60*/  FFMA R20, R20, R25, R21 ;  /* 0x0000001914147223 */ /* 0x002fe20000000015 */
[----:B------:R-:W-:Y:S02]  /*4d70*/  IMAD.U32 R21, RZ, RZ, UR7 ;  /* 0x00000007ff157e24 */ /* 0x000fe4000f8e00ff */
[----:B------:R-:W-:Y:S02]  /*4d80*/  IMAD.U32 R25, RZ, RZ, UR7 ;  /* 0x00000007ff197e24 */ /* 0x000fe4000f8e00ff */
[----:B--2---:R-:W-:Y:S01]  /*4d90*/  FFMA R20, R19, R24, R20 ;  /* 0x0000001813147223 */ /* 0x004fe20000000014 */
[----:B------:R-:W-:Y:S01]  /*4da0*/  IMAD R24, R21, 0x4, R22 ;  /* 0x0000000415187824 */ /* 0x000fe200078e0216 */
[----:B------:R-:W0:Y:S02]  /*4db0*/  LDS R19, [R22] ;  /* 0x0000000016137984 */ /* 0x000e240000000800 */
[----:B----4-:R-:W-:Y:S01]  /*4dc0*/  FFMA R21, R17, R18, R20 ;  /* 0x0000001211157223 */ /* 0x010fe20000000014 */
[----:B------:R-:W-:Y:S01]  /*4dd0*/  IMAD R20, R25, 0x4, R24 ;  /* 0x0000000419147824 */ /* 0x000fe200078e0218 */
[----:B------:R-:W-:Y:S03]  /*4de0*/  LDS R17, [R16+0x14] ;  /* 0x0000140010117984 */ /* 0x000fe60000000800 */
[----:B------:R-:W-:Y:S01]  /*4df0*/  IMAD R23, R23, 0x4, R20 ;  /* 0x0000000417177824 */ /* 0x000fe200078e0214 */
[----:B------:R-:W1:Y:S04]  /*4e00*/  LDS R24, [R24] ;  /* 0x0000000018187984 */ /* 0x000e680000000800 */
[----:B------:R-:W-:Y:S04]  /*4e10*/  LDS R18, [R16+0x18] ;  /* 0x0000180010127984 */ /* 0x000fe80000000800 */
[----:B------:R-:W2:Y:S04]  /*4e20*/  LDS R20, [R20] ;  /* 0x0000000014147984 */ /* 0x000ea80000000800 */
[----:B------:R-:W3:Y:S01]  /*4e30*/  LDS R23, [R23] ;  /* 0x0000000017177984 */ /* 0x000ee20000000800 */
[----:B0-----:R-:W-:-:S04]  /*4e40*/  FFMA R6, R6, R19, R21 ;  /* 0x0000001306067223 */ /* 0x001fc80000000015 */
[----:B-1----:R-:W-:-:S04]  /*4e50*/  FFMA R17, R17, R24, R6 ;  /* 0x0000001811117223 */ /* 0x002fc80000000006 */
[----:B--2---:R-:W-:-:S04]  /*4e60*/  FFMA R17, R18, R20, R17 ;  /* 0x0000001412117223 */ /* 0x004fc80000000011 */
[----:B---3--:R-:W-:Y:S01]  /*4e70*/  FFMA R6, R28, R23, R17 ;  /* 0x000000171c067223 */ /* 0x008fe20000000011 */
[----:B------:R-:W-:Y:S06]  /*4e80*/  @P0 BRA `(.L_x_50) ;  /* 0xfffffffc00480947 */ /* 0x000fec000383ffff */
.L_x_49:
[----:B------:R-:W-:Y:S05]  /*4e90*/  @!P1 BRA `(.L_x_48) ;  /* 0x0000000000f49947 */ /* 0x000fea0003800000 */
[----:B------:R-:W-:Y:S02]  /*4ea0*/  ISETP.GE.U32.AND P0, PT, R26, 0x4, PT ;  /* 0x000000041a00780c */ /* 0x000fe40003f06070 */
[----:B------:R-:W-:-:S11]  /*4eb0*/  LOP3.LUT P1, R23, R13, 0x3, RZ, 0xc0, !PT ;  /* 0x000000030d177812 */ /* 0x000fd6000782c0ff */
[----:B------:R-:W-:Y:S05]  /*4ec0*/  @!P0 BRA `(.L_x_51) ;  /* 0x0000000000688947 */ /* 0x000fea0003800000 */
[----:B------:R-:W0:Y:S01]  /*4ed0*/  S2UR UR5, SR_CgaCtaId ;  /* 0x00000000000579c3 */ /* 0x000e220000008800 */
[----:B------:R-:W-:Y:S01]  /*4ee0*/  UMOV UR4, 0x400 ;  /* 0x0000040000047882 */ /* 0x000fe20000000000 */
[----:B------:R-:W-:Y:S02]  /*4ef0*/  IMAD R17, R15, UR7, R12 ;  /* 0x000000070f117c24 */ /* 0x000fe4000f8e020c */
[----:B------:R-:W-:Y:S02]  /*4f00*/  IMAD.IADD R16, R10, 0x1, R15 ;  /* 0x000000010a107824 */ /* 0x000fe400078e020f */
[----:B------:R-:W-:Y:S02]  /*4f10*/  IMAD.U32 R18, RZ, RZ, UR7 ;  /* 0x00000007ff127e24 */ /* 0x000fe4000f8e00ff */
[----:B------:R-:W-:Y:S02]  /*4f20*/  IMAD R17, R17, 0x4, R14 ;  /* 0x0000000411117824 */ /* 0x000fe400078e020e */
[----:B------:R-:W-:-:S02]  /*4f30*/  IMAD.U32 R22, RZ, RZ, UR7 ;  /* 0x00000007ff167e24 */ /* 0x000fc4000f8e00ff */
[----:B------:R-:W-:Y:S02]  /*4f40*/  IMAD R21, R18, 0x4, R17 ;  /* 0x0000000412157824 */ /* 0x000fe400078e0211 */
[----:B------:R-:W-:Y:S01]  /*4f50*/  LDS R17, [R17] ;  /* 0x0000000011117984 */ /* 0x000fe20000000800 */
[----:B------:R-:W-:Y:S02]  /*4f60*/  IMAD.U32 R25, RZ, RZ, UR7 ;  /* 0x00000007ff197e24 */ /* 0x000fe4000f8e00ff */
[----:B------:R-:W-:Y:S02]  /*4f70*/  IMAD R22, R22, 0x4, R21 ;  /* 0x0000000416167824 */ /* 0x000fe400078e0215 */
[----:B------:R-:W-:Y:S01]  /*4f80*/  LDS R21, [R21] ;  /* 0x0000000015157984 */ /* 0x000fe20000000800 */
[----:B------:R-:W-:Y:S02]  /*4f90*/  VIADD R15, R15, 0x4 ;  /* 0x000000040f0f7836 */ /* 0x000fe40000000000 */
[----:B------:R-:W-:Y:S01]  /*4fa0*/  IMAD R25, R25, 0x4, R22 ;  /* 0x0000000419197824 */ /* 0x000fe200078e0216 */
[----:B0-----:R-:W-:Y:S01]  /*4fb0*/  ULEA UR4, UR5, UR4, 0x18 ;  /* 0x0000000405047291 */ /* 0x001fe2000f8ec0ff */
[----:B------:R-:W-:Y:S04]  /*4fc0*/  LDS R22, [R22] ;  /* 0x0000000016167984 */ /* 0x000fe80000000800 */
[----:B------:R-:W-:Y:S01]  /*4fd0*/  LDS R25, [R25] ;  /* 0x0000000019197984 */ /* 0x000fe20000000800 */
[----:B------:R-:W-:-:S05]  /*4fe0*/  LEA R16, R16, UR4, 0x2 ;  /* 0x0000000410107c11 */ /* 0x000fca000f8e10ff */
[----:B------:R-:W0:Y:S04]  /*4ff0*/  LDS R19, [R16] ;  /* 0x0000000010137984 */ /* 0x000e280000000800 */
[----:B------:R-:W1:Y:S04]  /*5000*/  LDS R20, [R16+0x4] ;  /* 0x0000040010147984 */ /* 0x000e680000000800 */
[----:B------:R-:W2:Y:S04]  /*5010*/  LDS R18, [R16+0x8] ;  /* 0x0000080010127984 */ /* 0x000ea80000000800 */
[----:B------:R-:W3:Y:S01]  /*5020*/  LDS R24, [R16+0xc] ;  /* 0x00000c0010187984 */ /* 0x000ee20000000800 */
[----:B0-----:R-:W-:-:S04]  /*5030*/  FFMA R17, R19, R17, R6 ;  /* 0x0000001113117223 */ /* 0x001fc80000000006 */
[----:B-1----:R-:W-:-:S04]  /*5040*/  FFMA R17, R20, R21, R17 ;  /* 0x0000001514117223 */ /* 0x002fc80000000011 */
[----:B--2---:R-:W-:-:S04]  /*5050*/  FFMA R17, R18, R22, R17 ;  /* 0x0000001612117223 */ /* 0x004fc80000000011 */
[----:B---3--:R-:W-:-:S07]  /*5060*/  FFMA R6, R24, R25, R17 ;  /* 0x0000001918067223 */ /* 0x008fce0000000011 */
.L_x_51:
[----:B------:R-:W-:Y:S05]  /*5070*/  @!P1 BRA `(.L_x_48) ;  /* 0x00000000007c9947 */ /* 0x000fea0003800000 */
[----:B------:R-:W-:Y:S02]  /*5080*/  ISETP.NE.AND P0, PT, R23, 0x1, PT ;  /* 0x000000011700780c */ /* 0x000fe40003f05270 */
[----:B------:R-:W-:-:S04]  /*5090*/  LOP3.LUT R13, R13, 0x1, RZ, 0xc0, !PT ;  /* 0x000000010d0d7812 */ /* 0x000fc800078ec0ff */
[----:B------:R-:W-:-:S07]  /*50a0*/  ISETP.NE.U32.AND P1, PT, R13, 0x1, PT ;  /* 0x000000010d00780c */ /* 0x000fce0003f25070 */
[----:B------:R-:W-:Y:S06]  /*50b0*/  @!P0 BRA `(.L_x_52) ;  /* 0x0000000000408947 */ /* 0x000fec0003800000 */
[----:B------:R-:W0:Y:S01]  /*50c0*/  S2UR UR5, SR_CgaCtaId ;  /* 0x00000000000579c3 */ /* 0x000e220000008800 */
[----:B------:R-:W-:Y:S01]  /*50d0*/  UMOV UR4, 0x400 ;  /* 0x0000040000047882 */ /* 0x000fe20000000000 */
[----:B------:R-:W-:Y:S02]  /*50e0*/  IMAD R17, R15, UR7, R12 ;  /* 0x000000070f117c24 */ /* 0x000fe4000f8e020c */
[----:B------:R-:W-:Y:S02]  /*50f0*/  IMAD.IADD R13, R10, 0x1, R15 ;  /* 0x000000010a0d7824 */ /* 0x000fe400078e020f */
[----:B------:R-:W-:Y:S02]  /*5100*/  IMAD.U32 R19, RZ, RZ, UR7 ;  /* 0x00000007ff137e24 */ /* 0x000fe4000f8e00ff */
[----:B------:R-:W-:Y:S02]  /*5110*/  IMAD R16, R17, 0x4, R14 ;  /* 0x0000000411107824 */ /* 0x000fe400078e020e */
[----:B------:R-:W-:-:S02]  /*5120*/  VIADD R15, R15, 0x2 ;  /* 0x000000020f0f7836 */ /* 0x000fc40000000000 */
[----:B------:R-:W-:Y:S02]  /*5130*/  IMAD R18, R19, 0x4, R16 ;  /* 0x0000000413127824 */ /* 0x000fe400078e0210 */
[----:B------:R-:W-:Y:S04]  /*5140*/  LDS R16, [R16] ;  /* 0x0000000010107984 */ /* 0x000fe80000000800 */
[----:B------:R-:W-:Y:S01]  /*5150*/  LDS R18, [R18] ;  /* 0x0000000012127984 */ /* 0x000fe20000000800 */
[----:B0-----:R-:W-:-:S06]  /*5160*/  ULEA UR4, UR5, UR4, 0x18 ;  /* 0x0000000405047291 */ /* 0x001fcc000f8ec0ff */
[----:B------:R-:W-:-:S05]  /*5170*/  LEA R13, R13, UR4, 0x2 ;  /* 0x000000040d0d7c11 */ /* 0x000fca000f8e10ff */
[----:B------:R-:W0:Y:S04]  /*5180*/  LDS R17, [R13] ;  /* 0x000000000d117984 */ /* 0x000e280000000800 */
[----:B------:R-:W1:Y:S01]  /*5190*/  LDS R19, [R13+0x4] ;  /* 0x000004000d137984 */ /* 0x000e620000000800 */
[----:B0-----:R-:W-:-:S04]  /*51a0*/  FFMA R6, R17, R16, R6 ;  /* 0x0000001011067223 */ /* 0x001fc80000000006 */
[----:B-1----:R-:W-:-:S07]  /*51b0*/  FFMA R6, R19, R18, R6 ;  /* 0x0000001213067223 */ /* 0x002fce0000000006 */
.L_x_52:
[----:B------:R-:W-:Y:S05]  /*51c0*/  @P1 BRA `(.L_x_48) ;  /* 0x0000000000281947 */ /* 0x000fea0003800000 */
[----:B------:R-:W0:Y:S01]  /*51d0*/  S2UR UR5, SR_CgaCtaId ;  /* 0x00000000000579c3 */ /* 0x000e220000008800 */
[----:B------:R-:W-:Y:S01]  /*51e0*/  UMOV UR4, 0x400 ;  /* 0x0000040000047882 */ /* 0x000fe20000000000 */
[----:B------:R-:W-:Y:S02]  /*51f0*/  IMAD R13, R15, UR7, R12 ;  /* 0x000000070f0d7c24 */ /* 0x000fe4000f8e020c */
[----:B------:R-:W-:Y:S02]  /*5200*/  IMAD.IADD R10, R10, 0x1, R15 ;  /* 0x000000010a0a7824 */ /* 0x000fe400078e020f */
[----:B------:R-:W-:-:S06]  /*5210*/  IMAD R14, R13, 0x4, R14 ;  /* 0x000000040d0e7824 */ /* 0x000fcc00078e020e */
[----:B------:R-:W-:Y:S01]  /*5220*/  LDS R14, [R14] ;  /* 0x000000000e0e7984 */ /* 0x000fe20000000800 */
[----:B0-----:R-:W-:-:S06]  /*5230*/  ULEA UR4, UR5, UR4, 0x18 ;  /* 0x0000000405047291 */ /* 0x001fcc000f8ec0ff */
[----:B------:R-:W-:-:S05]  /*5240*/  LEA R10, R10, UR4, 0x2 ;  /* 0x000000040a0a7c11 */ /* 0x000fca000f8e10ff */
[----:B------:R-:W0:Y:S02]  /*5250*/  LDS R13, [R10] ;  /* 0x000000000a0d7984 */ /* 0x000e240000000800 */
[----:B0-----:R-:W-:-:S07]  /*5260*/  FFMA R6, R13, R14, R6 ;  /* 0x0000000e0d067223 */ /* 0x001fce0000000006 */
.L_x_48:
[----:B------:R-:W-:Y:S01]  /*5270*/  BAR.SYNC.DEFER_BLOCKING 0x0 ;  /* 0x0000000000007b1d */ /* 0x000fe20000010000 */
[----:B------:R-:W-:Y:S01]  /*5280*/  UIADD3 UR6, UPT, UPT, -UR7, UR6, URZ ;  /* 0x0000000607067290 */ /* 0x000fe2000fffe1ff */
[----:B------:R-:W-:-:S04]  /*5290*/  IMAD.IADD R11, R11, 0x1, -R0 ;  /* 0x000000010b0b7824 */ /* 0x000fc800078e0a00 */
[----:B------:R-:W-:Y:S07]  /*52a0*/  @P2 BRA `(.L_x_53) ;  /* 0xffffffb000082947 */ /* 0x000fee000383ffff */
.L_x_0:
[----:B------:R-:W4:Y:S01]  /*52b0*/  LDC.64 R2, c[0x0][0x398] ;  /* 0x0000e600ff027b82 */ /* 0x000f220000000a00 */
[----:B------:R-:W-:-:S04]  /*52c0*/  IMAD R5, R5, R7, R4 ;  /* 0x0000000705057224 */ /* 0x000fc800078e0204 */
[----:B----4-:R-:W-:-:S05]  /*52d0*/  IMAD.WIDE.U32 R2, R5, 0x4, R2 ;  /* 0x0000000405027825 */ /* 0x010fca00078e0002 */
[----:B------:R-:W-:Y:S01]  /*52e0*/  STG.E desc[UR8][R2.64], R6 ;  /* 0x0000000602007986 */ /* 0x000fe2000c101908 */
[----:B------:R-:W-:Y:S05]  /*52f0*/  EXIT ;  /* 0x000000000000794d */ /* 0x000fea0003800000 */
.L_x_54:
[----:B------:R-:W-:-:S00]  /*5300*/  BRA `(.L_x_54) ;  /* 0xfffffffc00fc7947 */ /* 0x000fc0000383ffff */
[----:B------:R-:W-:-:S00]  /*5310*/  NOP ;  /* 0x0000000000007918 */ /* 0x000fc00000000000 */
        /* <DEDUP_REMOVED lines=14> */
.L_x_60:


//--------------------- .text._Z13matmul_kerneljPfS_S_ --------------------------
	.section	.text._Z13matmul_kerneljPfS_S_,"ax",@progbits
	.align	128
        .global         _Z13matmul_kerneljPfS_S_
        .type           _Z13matmul_kerneljPfS_S_,@function
        .size           _Z13matmul_kerneljPfS_S_,(.L_x_61 - _Z13matmul_kerneljPfS_S_)
        .other          _Z13matmul_kerneljPfS_S_,@"STO_CUDA_ENTRY STV_DEFAULT"
_Z13matmul_kerneljPfS_S_:
.text._Z13matmul_kerneljPfS_S_:
[----:B------:R-:W-:Y:S01]  /*0000*/  LDC R1, c[0x0][0x37c] ;  /* 0x0000df00ff017b82 */ /* 0x000fe20000000800 */
[----:B------:R-:W0:Y:S07]  /*0010*/  S2R R3, SR_TID.Y ;  /* 0x0000000000037919 */ /* 0x000e2e0000002200 */
[----:B------:R-:W1:Y:S01]  /*0020*/  S2UR UR4, SR_CTAID.X ;  /* 0x00000000000479c3 */ /* 0x000e620000002500 */
[----:B------:R-:W2:Y:S07]  /*0030*/  S2R R7, SR_TID.X ;  /* 0x0000000000077919 */ /* 0x000eae0000002100 */
[----:B------:R-:W0:Y:S08]  /*0040*/  S2UR UR6, SR_CTAID.Y ;  /* 0x00000000000679c3 */ /* 0x000e300000002600 */
[----:B------:R-:W0:Y:S01]  /*0050*/  LDC R2, c[0x0][0x364] ;  /* 0x0000d900ff027b82 */ /* 0x000e220000000800 */
[----:B------:R-:W1:Y:S07]  /*0060*/  LDCU UR5, c[0x0][0x360] ;  /* 0x00006c00ff0577ac */ /* 0x000e6e0008000800 */
[----:B------:R-:W3:Y:S01]  /*0070*/  LDC R0, c[0x0][0x380] ;  /* 0x0000e000ff007b82 */ /* 0x000ee20000000800 */
[----:B-1----:R-:W-:Y:S01]  /*0080*/  UIMAD UR4, UR4, UR5, URZ ;  /* 0x00000005040472a4 */ /* 0x002fe2000f8e02ff */
[----:B0-----:R-:W-:-:S05]  /*0090*/  IMAD R2, R2, UR6, R3 ;  /* 0x0000000602027c24 */ /* 0x001fca000f8e0203 */
[----:B--2---:R-:W-:-:S04]  /*00a0*/  IADD3 R3, PT, PT, R7, UR4, RZ ;  /* 0x0000000407037c10 */ /* 0x004fc8000fffe0ff */
[----:B------:R-:W-:-:S04]  /*00b0*/  VIMNMX.U32 R5, PT, PT, R2, R3, !PT ;  /* 0x0000000302057248 */ /* 0x000fc80007fe0000 */
[----:B---3--:R-:W-:-:S13]  /*00c0*/  ISETP.GE.U32.AND P0, PT, R5, R0, PT ;  /* 0x000000000500720c */ /* 0x008fda0003f06070 */
[----:B------:R-:W-:Y:S05]  /*00d0*/  @P0 EXIT ;  /* 0x000000000000094d */ /* 0x000fea0003800000 */
[C---:B------:R-:W-:Y:S01]  /*00e0*/  IADD3 R5, PT, PT, R0.reuse, -0x1, RZ ;  /* 0xffffffff00057810 */ /* 0x040fe20007ffe0ff */
[----:B------:R-:W0:Y:S01]  /*00f0*/  LDCU.64 UR6, c[0x0][0x358] ;  /* 0x00006b00ff0677ac */ /* 0x000e220008000a00 */
[----:B------:R-:W-:Y:S01]  /*0100*/  LOP3.LUT R4, R0, 0x7, RZ, 0xc0, !PT ;  /* 0x0000000700047812 */ /* 0x000fe200078ec0ff */
[----:B------:R-:W-:Y:S01]  /*0110*/  HFMA2 R26, -RZ, RZ, 0, 0 ;  /* 0x00000000ff1a7431 */ /* 0x000fe200000001ff */
[----:B------:R-:W-:Y:S02]  /*0120*/  ISETP.GE.U32.AND P1, PT, R5, 0x7, PT ;  /* 0x000000070500780c */ /* 0x000fe40003f26070 */
[----:B------:R-:W-:Y:S02]  /*0130*/  ISETP.NE.AND P0, PT, R4, RZ, PT ;  /* 0x000000ff0400720c */ /* 0x000fe40003f05270 */
[----:B------:R-:W-:-:S09]  /*0140*/  MOV R6, RZ ;  /* 0x000000ff00067202 */ /* 0x000fd20000000f00 */
[----:B------:R-:W-:Y:S05]  /*0150*/  @!P1 BRA `(.L_x_55) ;  /* 0x0000000400249947 */ /* 0x000fea0003800000 */
[C---:B------:R-:W-:Y:S01]  /*0160*/  LOP3.LUT R6, R0.reuse, 0xfffffff8, RZ, 0xc0, !PT ;  /* 0xfffffff800067812 */ /* 0x040fe200078ec0ff */
[C---:B------:R-:W-:Y:S01]  /*0170*/  IMAD R8, R0.reuse, 0x3, R3 ;  /* 0x0000000300087824 */ /* 0x040fe200078e0203 */
[C---:B------:R-:W-:Y:S01]  /*0180*/  IADD3 R5, PT, PT, R0.reuse, UR4, R7 ;  /* 0x0000000400057c10 */ /* 0x040fe2000fffe007 */
[C-C-:B------:R-:W-:Y:S01]  /*0190*/  IMAD R10, R0.reuse, 0x5, R3.reuse ;  /* 0x00000005000a7824 */ /* 0x140fe200078e0203 */
[CC--:B------:R-:W-:Y:S01]  /*01a0*/  LEA R7, R0.reuse, R3.reuse, 0x1 ;  /* 0x0000000300077211 */ /* 0x0c0fe200078e08ff */
[C-C-:B------:R-:W-:Y:S01]  /*01b0*/  IMAD R11, R0.reuse, 0x6, R3.reuse ;  /* 0x00000006000b7824 */ /* 0x140fe200078e0203 */
[CC--:B------:R-:W-:Y:S01]  /*01c0*/  LEA R9, R0.reuse, R3.reuse, 0x2 ;  /* 0x0000000300097211 */ /* 0x0c0fe200078e10ff */
[----:B------:R-:W-:Y:S01]  /*01d0*/  IMAD R18, R0, 0x7, R3 ;  /* 0x0000000700127824 */ /* 0x000fe200078e0203 */
[----:B------:R-:W-:Y:S01]  /*01e0*/  MOV R26, RZ ;  /* 0x000000ff001a7202 */ /* 0x000fe20000000f00 */
[----:B------:R-:W-:Y:S01]  /*01f0*/  IMAD R20, R2, R0, 0x3 ;  /* 0x0000000302147424 */ /* 0x000fe200078e0200 */
[----:B------:R-:W-:-:S02]  /*0200*/  MOV R19, R3 ;  /* 0x0000000300137202 */ /* 0x000fc40000000f00 */
[----:B------:R-:W-:-:S07]  /*0210*/  IADD3 R21, PT, PT, -R6, RZ, RZ ;  /* 0x000000ff06157210 */ /* 0x000fce0007ffe1ff */
.L_x_56:
[----:B------:R-:W1:Y:S01]  /*0220*/  LDC.64 R12, c[0x0][0x388] ;  /* 0x0000e200ff0c7b82 */ /* 0x000e620000000a00 */
[C---:B------:R-:W-:Y:S02]  /*0230*/  IADD3 R25, PT, PT, R20.reuse, -0x3, RZ ;  /* 0xfffffffd14197810 */ /* 0x040fe40007ffe0ff */
[----:B------:R-:W-:-:S05]  /*0240*/  IADD3 R23, PT, PT, R20, -0x2, RZ ;  /* 0xfffffffe14177810 */ /* 0x000fca0007ffe0ff */
[----:B------:R-:W2:Y:S01]  /*0250*/  LDC.64 R14, c[0x0][0x390] ;  /* 0x0000e400ff0e7b82 */ /* 0x000ea20000000a00 */
[----:B-1----:R-:W-:-:S04]  /*0260*/  IMAD.WIDE.U32 R24, R25, 0x4, R12 ;  /* 0x0000000419187825 */ /* 0x002fc800078e000c */
[----:B------:R-:W-:Y:S02]  /*0270*/  IMAD.WIDE.U32 R22, R23, 0x4, R12 ;  /* 0x0000000417167825 */ /* 0x000fe400078e000c */
[----:B0-----:R-:W3:Y:S02]  /*0280*/  LDG.E R25, desc[UR6][R24.64] ;  /* 0x0000000618197981 */ /* 0x001ee4000c1e1900 */
[--C-:B--2---:R-:W-:Y:S02]  /*0290*/  IMAD.WIDE.U32 R16, R19, 0x4, R14.reuse ;  /* 0x0000000413107825 */ /* 0x104fe400078e000e */
[----:B------:R-:W2:Y:S04]  /*02a0*/  LDG.E R27, desc[UR6][R22.64] ;  /* 0x00000006161b7981 */ /* 0x000ea8000c1e1900 */
[----:B------:R0:W3:Y:S02]  /*02b0*/  LDG.E R29, desc[UR6][R16.64] ;  /* 0x00000006101d7981 */ /* 0x0000e4000c1e1900 */
[----:B0-----:R-:W-:-:S05]  /*02c0*/  IMAD.WIDE.U32 R16, R5, 0x4, R14 ;  /* 0x0000000405107825 */ /* 0x001fca00078e000e */
[----:B------:R0:W2:Y:S01]  /*02d0*/  LDG.E R28, desc[UR6][R16.64] ;  /* 0x00000006101c7981 */ /* 0x0000a2000c1e1900 */
[----:B------:R-:W-:-:S05]  /*02e0*/  IADD3 R23, PT, PT, R20, -0x1, RZ ;  /* 0xffffffff14177810 */ /* 0x000fca0007ffe0ff */
[----:B------:R-:W-:-:S04]  /*02f0*/  IMAD.WIDE.U32 R22, R23, 0x4, R12 ;  /* 0x0000000417167825 */ /* 0x000fc800078e000c */
[----:B0-----:R-:W-:-:S04]  /*0300*/  IMAD.WIDE.U32 R16, R7, 0x4, R14 ;  /* 0x0000000407107825 */ /* 0x001fc800078e000e */
[----:B---3--:R-:W-:Y:S02]  /*0310*/  FFMA R29, R25, R29, R26 ;  /* 0x0000001d191d7223 */ /* 0x008fe4000000001a */
[----:B------:R0:W3:Y:S04]  /*0320*/  LDG.E R26, desc[UR6][R22.64] ;  /* 0x00000006161a7981 */ /* 0x0000e8000c1e1900 */
[----:B------:R1:W3:Y:S01]  /*0330*/  LDG.E R25, desc[UR6][R16.64] ;  /* 0x0000000610197981 */ /* 0x0002e2000c1e1900 */
[----:B0-----:R-:W-:-:S04]  /*0340*/  IMAD.WIDE.U32 R22, R20, 0x4, R12 ;  /* 0x0000000414167825 */ /* 0x001fc800078e000c */
[----:B-1----:R-:W-:-:S04]  /*0350*/  IMAD.WIDE.U32 R16, R8, 0x4, R14 ;  /* 0x0000000408107825 */ /* 0x002fc800078e000e */
[----:B--2---:R-:W-:Y:S01]  /*0360*/  FFMA R27, R27, R28, R29 ;  /* 0x0000001c1b1b7223 */ /* 0x004fe2000000001d */
[----:B------:R-:W2:Y:S04]  /*0370*/  LDG.E R24, desc[UR6][R22.64] ;  /* 0x0000000616187981 */ /* 0x000ea8000c1e1900 */
[----:B------:R0:W2:Y:S01]  /*0380*/  LDG.E R28, desc[UR6][R16.64] ;  /* 0x00000006101c7981 */ /* 0x0000a2000c1e1900 */
[----:B------:R-:W-:-:S05]  /*0390*/  IADD3 R29, PT, PT, R20, 0x2, RZ ;  /* 0x00000002141d7810 */ /* 0x000fca0007ffe0ff */
[----:B0-----:R-:W-:Y:S01]  /*03a0*/  IMAD.WIDE.U32 R16, R29, 0x4, R12 ;  /* 0x000000041d107825 */ /* 0x001fe200078e000c */
[----:B------:R-:W-:-:S04]  /*03b0*/  IADD3 R29, PT, PT, R20, 0x3, RZ ;  /* 0x00000003141d7810 */ /* 0x000fc80007ffe0ff */
[----:B------:R0:W4:Y:S02]  /*03c0*/  LDG.E R23, desc[UR6][R16.64] ;  /* 0x0000000610177981 */ /* 0x000124000c1e1900 */
[----:B0-----:R-:W-:-:S04]  /*03d0*/  IMAD.WIDE.U32 R16, R10, 0x4, R14 ;  /* 0x000000040a107825 */ /* 0x001fc800078e000e */
[----:B---3--:R-:W-:Y:S01]  /*03e0*/  FFMA R25, R26, R25, R27 ;  /* 0x000000191a197223 */ /* 0x008fe2000000001b */
[----:B------:R-:W-:-:S03]  /*03f0*/  IADD3 R27, PT, PT, R20, 0x1, RZ ;  /* 0x00000001141b7810 */ /* 0x000fc60007ffe0ff */
[----:B--2---:R-:W-:Y:S02]  /*0400*/  FFMA R22, R24, R28, R25 ;  /* 0x0000001c18167223 */ /* 0x004fe40000000019 */
[----:B------:R-:W-:-:S06]  /*0410*/  IMAD.WIDE.U32 R24, R27, 0x4, R12 ;  /* 0x000000041b187825 */ /* 0x000fcc00078e000c */
[----:B------:R-:W2:Y:S01]  /*0420*/  LDG.E R25, desc[UR6][R24.64] ;  /* 0x0000000618197981 */ /* 0x000ea2000c1e1900 */
[----:B------:R-:W-:-:S06]  /*0430*/  IMAD.WIDE.U32 R26, R9, 0x4, R14 ;  /* 0x00000004091a7825 */ /* 0x000fcc00078e000e */
[----:B------:R-:W2:Y:S04]  /*0440*/  LDG.E R26, desc[UR6][R26.64] ;  /* 0x000000061a1a7981 */ /* 0x000ea8000c1e1900 */
[----:B------:R0:W4:Y:S02]  /*0450*/  LDG.E R24, desc[UR6][R16.64] ;  /* 0x0000000610187981 */ /* 0x000124000c1e1900 */
[----:B0-----:R-:W-:Y:S01]  /*0460*/  IMAD.WIDE.U32 R16, R29, 0x4, R12 ;  /* 0x000000041d107825 */ /* 0x001fe200078e000c */
[----:B------:R-:W-:-:S05]  /*0470*/  IADD3 R29, PT, PT, R20, 0x4, RZ ;  /* 0x00000004141d7810 */ /* 0x000fca0007ffe0ff */
[----:B------:R-:W-:Y:S01]  /*0480*/  IMAD.WIDE.U32 R12, R29, 0x4, R12 ;  /* 0x000000041d0c7825 */ /* 0x000fe200078e000c */
[----:B------:R-:W3:Y:S04]  /*0490*/  LDG.E R16, desc[UR6][R16.64] ;  /* 0x0000000610107981 */ /* 0x000ee8000c1e1900 */
[----:B------:R0:W5:Y:S02]  /*04a0*/  LDG.E R28, desc[UR6][R12.64] ;  /* 0x000000060c1c7981 */ /* 0x000164000c1e1900 */
[----:B0-----:R-:W-:-:S04]  /*04b0*/  IMAD.WIDE.U32 R12, R11, 0x4, R14 ;  /* 0x000000040b0c7825 */ /* 0x001fc800078e000e */
[----:B------:R-:W-:Y:S01]  /*04c0*/  IMAD.WIDE.U32 R14, R18, 0x4, R14 ;  /* 0x00000004120e7825 */ /* 0x000fe200078e000e */
[----:B------:R-:W3:Y:S05]  /*04d0*/  LDG.E R29, desc[UR6][R12.64] ;  /* 0x000000060c1d7981 */ /* 0x000eea000c1e1900 */
[----:B------:R-:W5:Y:S01]  /*04e0*/  LDG.E R14, desc[UR6][R14.64] ;  /* 0x000000060e0e7981 */ /* 0x000f62000c1e1900 */
[----:B------:R-:W-:-:S04]  /*04f0*/  IADD3 R21, PT, PT, R21, 0x8, RZ ;  /* 0x0000000815157810 */ /* 0x000fc80007ffe0ff */
[----:B------:R-:W-:Y:S02]  /*0500*/  ISETP.NE.AND P1, PT, R21, RZ, PT ;  /* 0x000000ff1500720c */ /* 0x000fe40003f25270 */
[----:B------:R-:W-:Y:S02]  /*0510*/  IADD3 R20, PT, PT, R20, 0x8, RZ ;  /* 0x0000000814147810 */ /* 0x000fe40007ffe0ff */
[C---:B------:R-:W-:Y:S02]  /*0520*/  LEA R5, R0.reuse, R5, 0x3 ;  /* 0x0000000500057211 */ /* 0x040fe400078e18ff */
[C---:B------:R-:W-:Y:S02]  /*0530*/  LEA R7, R0.reuse, R7, 0x3 ;  /* 0x0000000700077211 */ /* 0x040fe400078e18ff */
[C---:B------:R-:W-:Y:S02]  /*0540*/  LEA R8, R0.reuse, R8, 0x3 ;  /* 0x0000000800087211 */ /* 0x040fe400078e18ff */
[----:B------:R-:W-:-:S02]  /*0550*/  LEA R9, R0, R9, 0x3 ;  /* 0x0000000900097211 */ /* 0x000fc400078e18ff */
[C---:B------:R-:W-:Y:S02]  /*0560*/  LEA R10, R0.reuse, R10, 0x3 ;  /* 0x0000000a000a7211 */ /* 0x040fe400078e18ff */
[C---:B------:R-:W-:Y:S02]  /*0570*/  LEA R11, R0.reuse, R11, 0x3 ;  /* 0x0000000b000b7211 */ /* 0x040fe400078e18ff */
[C---:B------:R-:W-:Y:S02]  /*0580*/  LEA R18, R0.reuse, R18, 0x3 ;  /* 0x0000001200127211 */ /* 0x040fe400078e18ff */
[----:B------:R-:W-:Y:S01]  /*0590*/  LEA R19, R0, R19, 0x3 ;  /* 0x0000001300137211 */ /* 0x000fe200078e18ff */
[----:B--2---:R-:W-:-:S04]  /*05a0*/  FFMA R22, R25, R26, R22 ;  /* 0x0000001a19167223 */ /* 0x004fc80000000016 */
[----:B----4-:R-:W-:-:S04]  /*05b0*/  FFMA R23, R23, R24, R22 ;  /* 0x0000001817177223 */ /* 0x010fc80000000016 */
[----:B---3--:R-:W-:-:S04]  /*05c0*/  FFMA R23, R16, R29, R23 ;  /* 0x0000001d10177223 */ /* 0x008fc80000000017 */
[----:B-----5:R-:W-:Y:S01]  /*05d0*/  FFMA R26, R28, R14, R23 ;  /* 0x0000000e1c1a7223 */ /* 0x020fe20000000017 */
[----:B------:R-:W-:Y:S06]  /*05e0*/  @P1 BRA `(.L_x_56) ;  /* 0xfffffffc000c1947 */ /* 0x000fec000383ffff */
.L_x_55:
[----:B------:R-:W-:Y:S05]  /*05f0*/  @!P0 BRA `(.L_x_57) ;  /* 0x0000000400048947 */ /* 0x000fea0003800000 */
[----:B------:R-:W-:Y:S02]  /*0600*/  ISETP.GE.U32.AND P0, PT, R4, 0x4, PT ;  /* 0x000000040400780c */ /* 0x000fe40003f06070 */
[----:B------:R-:W-:-:S04]  /*0610*/  LOP3.LUT R20, R0, 0x3, RZ, 0xc0, !PT ;  /* 0x0000000300147812 */ /* 0x000fc800078ec0ff */
[----:B------:R-:W-:-:S07]  /*0620*/  ISETP.NE.AND P1, PT, R20, RZ, PT ;  /* 0x000000ff1400720c */ /* 0x000fce0003f25270 */
[----:B------:R-:W-:Y:S06]  /*0630*/  @!P0 BRA `(.L_x_58) ;  /* 0x00000000007c8947 */ /* 0x000fec0003800000 */
[----:B------:R-:W1:Y:S01]  /*0640*/  LDC.64 R4, c[0x0][0x390] ;  /* 0x0000e400ff047b82 */ /* 0x000e620000000a00 */
[-C--:B------:R-:W-:Y:S02]  /*0650*/  IMAD R11, R2, R0.reuse, R6 ;  /* 0x00000000020b7224 */ /* 0x080fe400078e0206 */
[----:B------:R-:W-:-:S03]  /*0660*/  IMAD R13, R6, R0, R3 ;  /* 0x00000000060d7224 */ /* 0x000fc600078e0203 */
[C---:B------:R-:W-:Y:S02]  /*0670*/  IADD3 R19, PT, PT, R11.reuse, 0x1, RZ ;  /* 0x000000010b137810 */ /* 0x040fe40007ffe0ff */
[----:B------:R-:W2:Y:S01]  /*0680*/  LDC.64 R8, c[0x0][0x388] ;  /* 0x0000e200ff087b82 */ /* 0x000ea20000000a00 */
[C---:B------:R-:W-:Y:S02]  /*0690*/  IADD3 R21, PT, PT, R11.reuse, 0x2, RZ ;  /* 0x000000020b157810 */ /* 0x040fe40007ffe0ff */
[----:B------:R-:W-:Y:S01]  /*06a0*/  IADD3 R27, PT, PT, R11, 0x3, RZ ;  /* 0x000000030b1b7810 */ /* 0x000fe20007ffe0ff */
[C---:B-1----:R-:W-:Y:S01]  /*06b0*/  IMAD.WIDE.U32 R16, R13.reuse, 0x4, R4 ;  /* 0x000000040d107825 */ /* 0x042fe200078e0004 */
[----:B------:R-:W-:-:S04]  /*06c0*/  IADD3 R13, PT, PT, R13, R0, RZ ;  /* 0x000000000d0d7210 */ /* 0x000fc80007ffe0ff */
[-C--:B------:R-:W-:Y:S01]  /*06d0*/  IADD3 R25, PT, PT, R13, R0.reuse, RZ ;  /* 0x000000000d197210 */ /* 0x080fe20007ffe0ff */
[--C-:B--2---:R-:W-:Y:S01]  /*06e0*/  IMAD.WIDE.U32 R22, R11, 0x4, R8.reuse ;  /* 0x000000040b167825 */ /* 0x104fe200078e0008 */
[----:B0-----:R-:W2:Y:S03]  /*06f0*/  LDG.E R16, desc[UR6][R16.64] ;  /* 0x0000000610107981 */ /* 0x001ea6000c1e1900 */
[----:B------:R-:W-:Y:S01]  /*0700*/  IMAD.WIDE.U32 R18, R19, 0x4, R8 ;  /* 0x0000000413127825 */ /* 0x000fe200078e0008 */
[----:B------:R-:W2:Y:S03]  /*0710*/  LDG.E R7, desc[UR6][R22.64] ;  /* 0x0000000616077981 */ /* 0x000ea6000c1e1900 */
[----:B------:R-:W-:Y:S02]  /*0720*/  IMAD.WIDE.U32 R14, R13, 0x4, R4 ;  /* 0x000000040d0e7825 */ /* 0x000fe400078e0004 */
[----:B------:R-:W3:Y:S02]  /*0730*/  LDG.E R18, desc[UR6][R18.64] ;  /* 0x0000000612127981 */ /* 0x000ee4000c1e1900 */
[----:B------:R-:W-:Y:S01]  /*0740*/  IMAD.WIDE.U32 R12, R21, 0x4, R8 ;  /* 0x00000004150c7825 */ /* 0x000fe200078e0008 */
[C---:B------:R-:W-:Y:S01]  /*0750*/  IADD3 R21, PT, PT, R25.reuse, R0, RZ ;  /* 0x0000000019157210 */ /* 0x040fe20007ffe0ff */
[----:B------:R-:W3:Y:S02]  /*0760*/  LDG.E R14, desc[UR6][R14.64] ;  /* 0x000000060e0e7981 */ /* 0x000ee4000c1e1900 */
[----:B------:R-:W-:-:S02]  /*0770*/  IMAD.WIDE.U32 R10, R25, 0x4, R4 ;  /* 0x00000004190a7825 */ /* 0x000fc400078e0004 */
[----:B------:R-:W4:Y:S02]  /*0780*/  LDG.E R12, desc[UR6][R12.64] ;  /* 0x000000060c0c7981 */ /* 0x000f24000c1e1900 */
[----:B------:R-:W-:Y:S02]  /*0790*/  IMAD.WIDE.U32 R8, R27, 0x4, R8 ;  /* 0x000000041b087825 */ /* 0x000fe400078e0008 */
[----:B------:R-:W4:Y:S02]  /*07a0*/  LDG.E R10, desc[UR6][R10.64] ;  /* 0x000000060a0a7981 */ /* 0x000f24000c1e1900 */
[----:B------:R-:W-:Y:S02]  /*07b0*/  IMAD.WIDE.U32 R4, R21, 0x4, R4 ;  /* 0x0000000415047825 */ /* 0x000fe400078e0004 */
[----:B------:R-:W5:Y:S04]  /*07c0*/  LDG.E R8, desc[UR6][R8.64] ;  /* 0x0000000608087981 */ /* 0x000f68000c1e1900 */
[----:B------:R-:W5:Y:S01]  /*07d0*/  LDG.E R4, desc[UR6][R4.64] ;  /* 0x0000000604047981 */ /* 0x000f62000c1e1900 */
[----:B------:R-:W-:Y:S01]  /*07e0*/  IADD3 R6, PT, PT, R6, 0x4, RZ ;  /* 0x0000000406067810 */ /* 0x000fe20007ffe0ff */
[----:B--2---:R-:W-:-:S04]  /*07f0*/  FFMA R7, R7, R16, R26 ;  /* 0x0000001007077223 */ /* 0x004fc8000000001a */
[----:B---3--:R-:W-:-:S04]  /*0800*/  FFMA R7, R18, R14, R7 ;  /* 0x0000000e12077223 */ /* 0x008fc80000000007 */
[----:B----4-:R-:W-:-:S04]  /*0810*/  FFMA R7, R12, R10, R7 ;  /* 0x0000000a0c077223 */ /* 0x010fc80000000007 */
[----:B-----5:R-:W-:-:S07]  /*0820*/  FFMA R26, R8, R4, R7 ;  /* 0x00000004081a7223 */ /* 0x020fce0000000007 */
.L_x_58:
[----:B------:R-:W-:Y:S05]  /*0830*/  @!P1 BRA `(.L_x_57) ;  /* 0x0000000000749947 */ /* 0x000fea0003800000 */
[----:B------:R-:W-:Y:S02]  /*0840*/  ISETP.NE.AND P0, PT, R20, 0x1, PT ;  /* 0x000000011400780c */ /* 0x000fe40003f05270 */
[----:B------:R-:W-:-:S04]  /*0850*/  LOP3.LUT R4, R0, 0x1, RZ, 0xc0, !PT ;  /* 0x0000000100047812 */ /* 0x000fc800078ec0ff */
[----:B------:R-:W-:-:S07]  /*0860*/  ISETP.NE.U32.AND P1, PT, R4, 0x1, PT ;  /* 0x000000010400780c */ /* 0x000fce0003f25070 */
[----:B------:R-:W1:Y:S01]  /*0870*/  @P0 LDC.64 R10, c[0x0][0x390] ;  /* 0x0000e400ff0a0b82 */ /* 0x000e620000000a00 */
[-C--:B------:R-:W-:Y:S02]  /*0880*/  @P0 IMAD R7, R2, R0.reuse, R6 ;  /* 0x0000000002070224 */ /* 0x080fe400078e0206 */
[CC--:B------:R-:W-:Y:S01]  /*0890*/  @P0 IMAD R13, R6.reuse, R0.reuse, R3 ;  /* 0x00000000060d0224 */ /* 0x0c0fe200078e0203 */
[----:B------:R-:W-:Y:S02]  /*08a0*/  @P0 IADD3 R6, PT, PT, R6, 0x2, RZ ;  /* 0x0000000206060810 */ /* 0x000fe40007ffe0ff */
[----:B------:R-:W-:Y:S02]  /*08b0*/  @P0 IADD3 R19, PT, PT, R7, 0x1, RZ ;  /* 0x0000000107130810 */ /* 0x000fe40007ffe0ff */
[----:B------:R-:W2:Y:S01]  /*08c0*/  @P0 LDC.64 R14, c[0x0][0x388] ;  /* 0x0000e200ff0e0b82 */ /* 0x000ea20000000a00 */
[----:B------:R-:W-:-:S07]  /*08d0*/  @P0 IADD3 R21, PT, PT, R13, R0, RZ ;  /* 0x000000000d150210 */ /* 0x000fce0007ffe0ff */
[----:B------:R-:W3:Y:S08]  /*08e0*/  @!P1 LDC.64 R8, c[0x0][0x388] ;  /* 0x0000e200ff089b82 */ /* 0x000ef00000000a00 */
[----:B------:R-:W4:Y:S01]  /*08f0*/  @!P1 LDC.64 R4, c[0x0][0x390] ;  /* 0x0000e400ff049b82 */ /* 0x000f220000000a00 */
[----:B-1----:R-:W-:-:S04]  /*0900*/  @P0 IMAD.WIDE.U32 R12, R13, 0x4, R10 ;  /* 0x000000040d0c0825 */ /* 0x002fc800078e000a */
[----:B------:R-:W-:Y:S02]  /*0910*/  @P0 IMAD.WIDE.U32 R10, R21, 0x4, R10 ;  /* 0x00000004150a0825 */ /* 0x000fe400078e000a */
[----:B0-----:R-:W5:Y:S02]  /*0920*/  @P0 LDG.E R12, desc[UR6][R12.64] ;  /* 0x000000060c0c0981 */ /* 0x001f64000c1e1900 */
[--C-:B--2---:R-:W-:Y:S02]  /*0930*/  @P0 IMAD.WIDE.U32 R16, R7, 0x4, R14.reuse ;  /* 0x0000000407100825 */ /* 0x104fe400078e000e */
[----:B------:R-:W2:Y:S02]  /*0940*/  @P0 LDG.E R10, desc[UR6][R10.64] ;  /* 0x000000060a0a0981 */ /* 0x000ea4000c1e1900 */
[----:B------:R-:W-:Y:S02]  /*0950*/  @P0 IMAD.WIDE.U32 R14, R19, 0x4, R14 ;  /* 0x00000004130e0825 */ /* 0x000fe400078e000e */
[----:B------:R-:W5:Y:S02]  /*0960*/  @P0 LDG.E R7, desc[UR6][R16.64] ;  /* 0x0000000610070981 */ /* 0x000f64000c1e1900 */
[----:B------:R-:W-:-:S02]  /*0970*/  @!P1 IMAD R19, R2, R0, R6 ;  /* 0x0000000002139224 */ /* 0x000fc400078e0206 */
[----:B------:R-:W-:Y:S01]  /*0980*/  @!P1 IMAD R21, R6, R0, R3 ;  /* 0x0000000006159224 */ /* 0x000fe200078e0203 */
[----:B------:R-:W2:Y:S01]  /*0990*/  @P0 LDG.E R14, desc[UR6][R14.64] ;  /* 0x000000060e0e0981 */ /* 0x000ea2000c1e1900 */
[----:B---3--:R-:W-:-:S04]  /*09a0*/  @!P1 IMAD.WIDE.U32 R8, R19, 0x4, R8 ;  /* 0x0000000413089825 */ /* 0x008fc800078e0008 */
[----:B----4-:R-:W-:Y:S02]  /*09b0*/  @!P1 IMAD.WIDE.U32 R4, R21, 0x4, R4 ;  /* 0x0000000415049825 */ /* 0x010fe400078e0004 */
[----:B------:R-:W3:Y:S04]  /*09c0*/  @!P1 LDG.E R9, desc[UR6][R8.64] ;  /* 0x0000000608099981 */ /* 0x000ee8000c1e1900 */
[----:B------:R-:W3:Y:S01]  /*09d0*/  @!P1 LDG.E R4, desc[UR6][R4.64] ;  /* 0x0000000604049981 */ /* 0x000ee2000c1e1900 */
[----:B-----5:R-:W-:-:S04]  /*09e0*/  @P0 FFMA R7, R7, R12, R26 ;  /* 0x0000000c07070223 */ /* 0x020fc8000000001a */
[----:B--2---:R-:W-:-:S04]  /*09f0*/  @P0 FFMA R26, R14, R10, R7 ;  /* 0x0000000a0e1a0223 */ /* 0x004fc80000000007 */
[----:B---3--:R-:W-:-:S07]  /*0a00*/  @!P1 FFMA R26, R9, R4, R26 ;  /* 0x00000004091a9223 */ /* 0x008fce000000001a */
.L_x_57:
[----:B------:R-:W1:Y:S01]  /*0a10*/  LDC.64 R4, c[0x0][0x398] ;  /* 0x0000e600ff047b82 */ /* 0x000e620000000a00 */
[----:B------:R-:W-:-:S04]  /*0a20*/  IMAD R3, R2, R0, R3 ;  /* 0x0000000002037224 */ /* 0x000fc800078e0203 */
[----:B-1----:R-:W-:-:S05]  /*0a30*/  IMAD.WIDE.U32 R2, R3, 0x4, R4 ;  /* 0x0000000403027825 */ /* 0x002fca00078e0004 */
[----:B0-----:R-:W-:Y:S01]  /*0a40*/  STG.E desc[UR6][R2.64], R26 ;  /* 0x0000001a02007986 */ /* 0x001fe2000c101906 */
[----:B------:R-:W-:Y:S05]  /*0a50*/  EXIT ;  /* 0x000000000000794d */ /* 0x000fea0003800000 */
.L_x_59:
        /* <DEDUP_REMOVED lines=10> */
.L_x_61:


//--------------------- .nv.shared._Z20matmul_kernel_sharedjPfS_S_ --------------------------
	.section	.nv.shared._Z20matmul_kernel_sharedjPfS_S_,"aw",@nobits
	.sectionflags	@""
	.align	16
	.zero		1024


//--------------------- .nv.shared.reserved.0     --------------------------
	.section	.nv.shared.reserved.0,"aw",@nobits
	.weak		__nv_reservedSMEM_offset_0_alias
	.size		__nv_reservedSMEM_offset_0_alias, 0, 64
	.other		__nv_reservedSMEM_offset_0_alias,@"STO_CUDA_RESERVED_SHARED STV_DEFAULT"
__nv_reservedSMEM_offset_0_alias:
	.zero		0
	.zero		64


//--------------------- .nv.shared._Z13matmul_kerneljPfS_S_ --------------------------
	.section	.nv.shared._Z13matmul_kerneljPfS_S_,"aw",@nobits
	.sectionflags	@""
	.align	16
	.zero		1024


//--------------------- .nv.constant0._Z20matmul_kernel_sharedjPfS_S_ --------------------------
	.section	.nv.constant0._Z20matmul_kernel_sharedjPfS_S_,"a",@progbits
	.sectionflags	@""
	.align	4
.nv.constant0._Z20matmul_kernel_sharedjPfS_S_:
	.zero		928


//--------------------- .nv.constant0._Z13matmul_kerneljPfS_S_ --------------------------
	.section	.nv.constant0._Z13matmul_kerneljPfS_S_,"a",@progbits
	.sectionflags	@""
	.align	4
.nv.constant0._Z13matmul_kerneljPfS_S_:
	.zero		928


//--------------------- SYMBOLS --------------------------

	.type		.nv.reservedSmem.offset0,@object
	.size		.nv.reservedSmem.offset0,0x4
	.type		.nv.reservedSmem.cap,@object
	.size		.nv.reservedSmem.cap,0x4
